//
// Generated by NVIDIA NVVM Compiler
//
// Compiler Build ID: CL-36424714
// Cuda compilation tools, release 13.0, V13.0.88
// Based on NVVM 20.0.0
//

.version 9.0
.target sm_100
.address_size 64

	// .globl	_Z10setIndicesPs
.global .align 1 .b8 _ZN34_INTERNAL_7642c6f7_4_k_cu_eff3e9984cuda3std3__45__cpo5beginE[1];
.global .align 1 .b8 _ZN34_INTERNAL_7642c6f7_4_k_cu_eff3e9984cuda3std3__45__cpo3endE[1];
.global .align 1 .b8 _ZN34_INTERNAL_7642c6f7_4_k_cu_eff3e9984cuda3std3__45__cpo6cbeginE[1];
.global .align 1 .b8 _ZN34_INTERNAL_7642c6f7_4_k_cu_eff3e9984cuda3std3__45__cpo4cendE[1];
.global .align 1 .b8 _ZN34_INTERNAL_7642c6f7_4_k_cu_eff3e9984cuda3std3__45__cpo6rbeginE[1];
.global .align 1 .b8 _ZN34_INTERNAL_7642c6f7_4_k_cu_eff3e9984cuda3std3__45__cpo4rendE[1];
.global .align 1 .b8 _ZN34_INTERNAL_7642c6f7_4_k_cu_eff3e9984cuda3std3__45__cpo7crbeginE[1];
.global .align 1 .b8 _ZN34_INTERNAL_7642c6f7_4_k_cu_eff3e9984cuda3std3__45__cpo5crendE[1];
.global .align 1 .b8 _ZN34_INTERNAL_7642c6f7_4_k_cu_eff3e9984cuda3std3__436_GLOBAL__N__7642c6f7_4_k_cu_eff3e9986ignoreE[1];
.global .align 1 .b8 _ZN34_INTERNAL_7642c6f7_4_k_cu_eff3e9984cuda3std3__419piecewise_constructE[1];
.global .align 1 .b8 _ZN34_INTERNAL_7642c6f7_4_k_cu_eff3e9984cuda3std3__48in_placeE[1];
.global .align 1 .b8 _ZN34_INTERNAL_7642c6f7_4_k_cu_eff3e9984cuda3std3__420unreachable_sentinelE[1];
.global .align 1 .b8 _ZN34_INTERNAL_7642c6f7_4_k_cu_eff3e9984cuda3std3__47nulloptE[1];
.global .align 1 .b8 _ZN34_INTERNAL_7642c6f7_4_k_cu_eff3e9984cuda3std3__48unexpectE[1];
.global .align 1 .b8 _ZN34_INTERNAL_7642c6f7_4_k_cu_eff3e9984cuda3std6ranges3__45__cpo4swapE[1];
.global .align 1 .b8 _ZN34_INTERNAL_7642c6f7_4_k_cu_eff3e9984cuda3std6ranges3__45__cpo9iter_moveE[1];
.global .align 1 .b8 _ZN34_INTERNAL_7642c6f7_4_k_cu_eff3e9984cuda3std6ranges3__45__cpo5beginE[1];
.global .align 1 .b8 _ZN34_INTERNAL_7642c6f7_4_k_cu_eff3e9984cuda3std6ranges3__45__cpo3endE[1];
.global .align 1 .b8 _ZN34_INTERNAL_7642c6f7_4_k_cu_eff3e9984cuda3std6ranges3__45__cpo6cbeginE[1];
.global .align 1 .b8 _ZN34_INTERNAL_7642c6f7_4_k_cu_eff3e9984cuda3std6ranges3__45__cpo4cendE[1];
.global .align 1 .b8 _ZN34_INTERNAL_7642c6f7_4_k_cu_eff3e9984cuda3std6ranges3__45__cpo7advanceE[1];
.global .align 1 .b8 _ZN34_INTERNAL_7642c6f7_4_k_cu_eff3e9984cuda3std6ranges3__45__cpo9iter_swapE[1];
.global .align 1 .b8 _ZN34_INTERNAL_7642c6f7_4_k_cu_eff3e9984cuda3std6ranges3__45__cpo4nextE[1];
.global .align 1 .b8 _ZN34_INTERNAL_7642c6f7_4_k_cu_eff3e9984cuda3std6ranges3__45__cpo4prevE[1];
.global .align 1 .b8 _ZN34_INTERNAL_7642c6f7_4_k_cu_eff3e9984cuda3std6ranges3__45__cpo4dataE[1];
.global .align 1 .b8 _ZN34_INTERNAL_7642c6f7_4_k_cu_eff3e9984cuda3std6ranges3__45__cpo5cdataE[1];
.global .align 1 .b8 _ZN34_INTERNAL_7642c6f7_4_k_cu_eff3e9984cuda3std6ranges3__45__cpo4sizeE[1];
.global .align 1 .b8 _ZN34_INTERNAL_7642c6f7_4_k_cu_eff3e9984cuda3std6ranges3__45__cpo5ssizeE[1];
.global .align 1 .b8 _ZN34_INTERNAL_7642c6f7_4_k_cu_eff3e9984cuda3std6ranges3__45__cpo8distanceE[1];
.global .align 1 .b8 _ZN34_INTERNAL_7642c6f7_4_k_cu_eff3e9986thrust24THRUST_300001_SM_1000_NS8cuda_cub3parE[1];
.global .align 1 .b8 _ZN34_INTERNAL_7642c6f7_4_k_cu_eff3e9986thrust24THRUST_300001_SM_1000_NS8cuda_cub10par_nosyncE[1];
.global .align 1 .b8 _ZN34_INTERNAL_7642c6f7_4_k_cu_eff3e9986thrust24THRUST_300001_SM_1000_NS6system6detail10sequential3seqE[1];
.global .align 1 .b8 _ZN34_INTERNAL_7642c6f7_4_k_cu_eff3e9986thrust24THRUST_300001_SM_1000_NS6system3cpp3parE[1];
.global .align 1 .b8 _ZN34_INTERNAL_7642c6f7_4_k_cu_eff3e9986thrust24THRUST_300001_SM_1000_NS12placeholders2_1E[1];
.global .align 1 .b8 _ZN34_INTERNAL_7642c6f7_4_k_cu_eff3e9986thrust24THRUST_300001_SM_1000_NS12placeholders2_2E[1];
.global .align 1 .b8 _ZN34_INTERNAL_7642c6f7_4_k_cu_eff3e9986thrust24THRUST_300001_SM_1000_NS12placeholders2_3E[1];
.global .align 1 .b8 _ZN34_INTERNAL_7642c6f7_4_k_cu_eff3e9986thrust24THRUST_300001_SM_1000_NS12placeholders2_4E[1];
.global .align 1 .b8 _ZN34_INTERNAL_7642c6f7_4_k_cu_eff3e9986thrust24THRUST_300001_SM_1000_NS12placeholders2_5E[1];
.global .align 1 .b8 _ZN34_INTERNAL_7642c6f7_4_k_cu_eff3e9986thrust24THRUST_300001_SM_1000_NS12placeholders2_6E[1];
.global .align 1 .b8 _ZN34_INTERNAL_7642c6f7_4_k_cu_eff3e9986thrust24THRUST_300001_SM_1000_NS12placeholders2_7E[1];
.global .align 1 .b8 _ZN34_INTERNAL_7642c6f7_4_k_cu_eff3e9986thrust24THRUST_300001_SM_1000_NS12placeholders2_8E[1];
.global .align 1 .b8 _ZN34_INTERNAL_7642c6f7_4_k_cu_eff3e9986thrust24THRUST_300001_SM_1000_NS12placeholders2_9E[1];
.global .align 1 .b8 _ZN34_INTERNAL_7642c6f7_4_k_cu_eff3e9986thrust24THRUST_300001_SM_1000_NS12placeholders3_10E[1];
.global .align 1 .b8 _ZN34_INTERNAL_7642c6f7_4_k_cu_eff3e9986thrust24THRUST_300001_SM_1000_NS3seqE[1];
.global .align 1 .b8 _ZN34_INTERNAL_7642c6f7_4_k_cu_eff3e9986thrust24THRUST_300001_SM_1000_NS6deviceE[1];

.visible .entry _Z10setIndicesPs(
	.param .u64 .ptr .align 1 _Z10setIndicesPs_param_0
)
{
	.reg .b32 	%r<5>;
	.reg .b64 	%rd<5>;

	ld.param.u64 	%rd1, [_Z10setIndicesPs_param_0];
	cvta.to.global.u64 	%rd2, %rd1;
	mov.u32 	%r1, %tid.x;
	mov.u32 	%r2, %ntid.x;
	mov.u32 	%r3, %ctaid.x;
	mad.lo.s32 	%r4, %r2, %r3, %r1;
	mul.wide.u32 	%rd3, %r4, 2;
	add.s64 	%rd4, %rd2, %rd3;
	st.global.u16 	[%rd4], %r4;
	ret;

}
	// .globl	_Z10findLowestPPfS_i
.visible .entry _Z10findLowestPPfS_i(
	.param .u64 .ptr .align 1 _Z10findLowestPPfS_i_param_0,
	.param .u64 .ptr .align 1 _Z10findLowestPPfS_i_param_1,
	.param .u32 _Z10findLowestPPfS_i_param_2
)
{
	.reg .pred 	%p<5>;
	.reg .b32 	%r<11>;
	.reg .b32 	%f<3>;
	.reg .b64 	%rd<15>;

	ld.param.u64 	%rd2, [_Z10findLowestPPfS_i_param_0];
	ld.param.u64 	%rd3, [_Z10findLowestPPfS_i_param_1];
	ld.param.u32 	%r5, [_Z10findLowestPPfS_i_param_2];
	cvta.to.global.u64 	%rd1, %rd3;
	mov.u32 	%r6, %tid.x;
	mov.u32 	%r1, %ntid.x;
	mov.u32 	%r7, %ctaid.x;
	mad.lo.s32 	%r2, %r1, %r7, %r6;
	setp.eq.s32 	%p1, %r5, 0;
	@%p1 bra 	$L__BB1_2;
	mov.u32 	%r8, %nctaid.x;
	mad.lo.s32 	%r9, %r1, %r8, -1;
	setp.ge.u32 	%p2, %r2, %r9;
	@%p2 bra 	$L__BB1_5;
$L__BB1_2:
	shl.b32 	%r3, %r2, 1;
	add.s32 	%r4, %r3, %r5;
	mul.wide.u32 	%rd4, %r4, 4;
	add.s64 	%rd5, %rd1, %rd4;
	ld.global.f32 	%f1, [%rd5];
	setp.neu.f32 	%p3, %f1, 0f00000000;
	@%p3 bra 	$L__BB1_5;
	add.s32 	%r10, %r4, 1;
	mul.wide.u32 	%rd6, %r10, 4;
	add.s64 	%rd7, %rd1, %rd6;
	ld.global.f32 	%f2, [%rd7];
	setp.leu.f32 	%p4, %f2, 0f00000000;
	@%p4 bra 	$L__BB1_5;
	cvt.u64.u32 	%rd8, %r3;
	cvt.s64.s32 	%rd9, %r5;
	add.s64 	%rd10, %rd8, %rd9;
	shl.b64 	%rd11, %rd10, 2;
	add.s64 	%rd12, %rd3, %rd11;
	add.s64 	%rd13, %rd12, 4;
	cvta.to.global.u64 	%rd14, %rd2;
	st.global.u64 	[%rd14], %rd13;
$L__BB1_5:
	ret;

}
	// .globl	_Z14denseSparseMVMPfS_PsjjS_
.visible .entry _Z14denseSparseMVMPfS_PsjjS_(
	.param .u64 .ptr .align 1 _Z14denseSparseMVMPfS_PsjjS__param_0,
	.param .u64 .ptr .align 1 _Z14denseSparseMVMPfS_PsjjS__param_1,
	.param .u64 .ptr .align 1 _Z14denseSparseMVMPfS_PsjjS__param_2,
	.param .u32 _Z14denseSparseMVMPfS_PsjjS__param_3,
	.param .u32 _Z14denseSparseMVMPfS_PsjjS__param_4,
	.param .u64 .ptr .align 1 _Z14denseSparseMVMPfS_PsjjS__param_5
)
{
	.reg .b32 	%r<7>;
	.reg .b32 	%f<4>;
	.reg .b64 	%rd<20>;

	ld.param.u64 	%rd1, [_Z14denseSparseMVMPfS_PsjjS__param_0];
	ld.param.u64 	%rd2, [_Z14denseSparseMVMPfS_PsjjS__param_1];
	ld.param.u64 	%rd3, [_Z14denseSparseMVMPfS_PsjjS__param_2];
	ld.param.u32 	%r1, [_Z14denseSparseMVMPfS_PsjjS__param_3];
	ld.param.u64 	%rd4, [_Z14denseSparseMVMPfS_PsjjS__param_5];
	cvta.to.global.u64 	%rd5, %rd4;
	cvta.to.global.u64 	%rd6, %rd2;
	cvta.to.global.u64 	%rd7, %rd1;
	cvta.to.global.u64 	%rd8, %rd3;
	mov.u32 	%r2, %tid.x;
	mov.u32 	%r3, %ctaid.x;
	mul.wide.u32 	%rd9, %r3, 2;
	add.s64 	%rd10, %rd8, %rd9;
	ld.global.s16 	%r4, [%rd10];
	mul.lo.s32 	%r5, %r1, %r4;
	cvt.u64.u32 	%rd11, %r5;
	cvt.u64.u32 	%rd12, %r2;
	add.s64 	%rd13, %rd11, %rd12;
	shl.b64 	%rd14, %rd13, 2;
	add.s64 	%rd15, %rd7, %rd14;
	ld.global.f32 	%f1, [%rd15];
	mul.wide.u32 	%rd16, %r3, 4;
	add.s64 	%rd17, %rd6, %rd16;
	ld.global.f32 	%f2, [%rd17];
	mul.f32 	%f3, %f1, %f2;
	mad.lo.s32 	%r6, %r1, %r2, %r3;
	mul.wide.u32 	%rd18, %r6, 4;
	add.s64 	%rd19, %rd5, %rd18;
	st.global.f32 	[%rd19], %f3;
	ret;

}
	// .globl	_Z10clearPsumsPf
.visible .entry _Z10clearPsumsPf(
	.param .u64 .ptr .align 1 _Z10clearPsumsPf_param_0
)
{
	.reg .b32 	%r<6>;
	.reg .b64 	%rd<5>;

	ld.param.u64 	%rd1, [_Z10clearPsumsPf_param_0];
	cvta.to.global.u64 	%rd2, %rd1;
	mov.u32 	%r1, %ctaid.x;
	mov.u32 	%r2, %ntid.x;
	mov.u32 	%r3, %tid.x;
	mad.lo.s32 	%r4, %r1, %r2, %r3;
	mul.wide.u32 	%rd3, %r4, 4;
	add.s64 	%rd4, %rd2, %rd3;
	mov.b32 	%r5, 0;
	st.global.u32 	[%rd4], %r5;
	ret;

}
	// .globl	_ZN3cub18CUB_300001_SM_10006detail11EmptyKernelIvEEvv
.visible .entry _ZN3cub18CUB_300001_SM_10006detail11EmptyKernelIvEEvv()
{


	ret;

}


// ===== COMPILED SASS (sm_100) =====

	.target	sm_100

	.elftype	@"ET_EXEC"


//--------------------- .note.nv.tkinfo           --------------------------
	.section	.note.nv.tkinfo,"",@"SHT_NOTE"
	.sectionflags	@"SHF_NOTE_NV_TKINFO"
	.tkinfo
        /*0018*/ 	.word	0x00000002
        /*0030*/ 	.string	""
        /*0030*/ 	.string	"ptxas"
        /*0030*/ 	.string	"Cuda compilation tools, release 13.0, V13.0.88"
        /*0030*/ 	.string	"Build cuda_13.0.r13.0/compiler.36424714_0"
        /*0030*/ 	.string	"-arch sm_100 -m 64 "



//--------------------- .note.nv.cuinfo           --------------------------
	.section	.note.nv.cuinfo,"",@"SHT_NOTE"
	.sectionflags	@"SHF_NOTE_NV_CUINFO"
        /*0018*/ 	.short	0x0002
        /*001a*/ 	.short	0x0064
        /*001c*/ 	.short	0x0082
	.zero		2


//--------------------- .nv.info                  --------------------------
	.section	.nv.info,"",@"SHT_CUDA_INFO"
	.align	4


	//----- nvinfo : EIATTR_REGCOUNT
	.align		4
        /*0000*/ 	.byte	0x04, 0x2f
        /*0002*/ 	.short	(.L_46 - .L_45)
	.align		4
.L_45:
        /*0004*/ 	.word	index@(_Z10setIndicesPs)
        /*0008*/ 	.word	0x00000008


	//----- nvinfo : EIATTR_FRAME_SIZE
	.align		4
.L_46:
        /*000c*/ 	.byte	0x04, 0x11
        /*000e*/ 	.short	(.L_48 - .L_47)
	.align		4
.L_47:
        /*0010*/ 	.word	index@(_Z10setIndicesPs)
        /*0014*/ 	.word	0x00000000


	//----- nvinfo : EIATTR_REGCOUNT
	.align		4
.L_48:
        /*0018*/ 	.byte	0x04, 0x2f
        /*001a*/ 	.short	(.L_50 - .L_49)
	.align		4
.L_49:
        /*001c*/ 	.word	index@(_Z10findLowestPPfS_i)
        /*0020*/ 	.word	0x0000000c


	//----- nvinfo : EIATTR_FRAME_SIZE
	.align		4
.L_50:
        /*0024*/ 	.byte	0x04, 0x11
        /*0026*/ 	.short	(.L_52 - .L_51)
	.align		4
.L_51:
        /*0028*/ 	.word	index@(_Z10findLowestPPfS_i)
        /*002c*/ 	.word	0x00000000


	//----- nvinfo : EIATTR_REGCOUNT
	.align		4
.L_52:
        /*0030*/ 	.byte	0x04, 0x2f
        /*0032*/ 	.short	(.L_54 - .L_53)
	.align		4
.L_53:
        /*0034*/ 	.word	index@(_Z14denseSparseMVMPfS_PsjjS_)
        /*0038*/ 	.word	0x0000000e


	//----- nvinfo : EIATTR_FRAME_SIZE
	.align		4
.L_54:
        /*003c*/ 	.byte	0x04, 0x11
        /*003e*/ 	.short	(.L_56 - .L_55)
	.align		4
.L_55:
        /*0040*/ 	.word	index@(_Z14denseSparseMVMPfS_PsjjS_)
        /*0044*/ 	.word	0x00000000


	//----- nvinfo : EIATTR_REGCOUNT
	.align		4
.L_56:
        /*0048*/ 	.byte	0x04, 0x2f
        /*004a*/ 	.short	(.L_58 - .L_57)
	.align		4
.L_57:
        /*004c*/ 	.word	index@(_Z10clearPsumsPf)
        /*0050*/ 	.word	0x00000008


	//----- nvinfo : EIATTR_FRAME_SIZE
	.align		4
.L_58:
        /*0054*/ 	.byte	0x04, 0x11
        /*0056*/ 	.short	(.L_60 - .L_59)
	.align		4
.L_59:
        /*0058*/ 	.word	index@(_Z10clearPsumsPf)
        /*005c*/ 	.word	0x00000000


	//----- nvinfo : EIATTR_REGCOUNT
	.align		4
.L_60:
        /*0060*/ 	.byte	0x04, 0x2f
        /*0062*/ 	.short	(.L_62 - .L_61)
	.align		4
.L_61:
        /*0064*/ 	.word	index@(_ZN3cub18CUB_300001_SM_10006detail11EmptyKernelIvEEvv)
        /*0068*/ 	.word	0x00000004


	//----- nvinfo : EIATTR_FRAME_SIZE
	.align		4
.L_62:
        /*006c*/ 	.byte	0x04, 0x11
        /*006e*/ 	.short	(.L_64 - .L_63)
	.align		4
.L_63:
        /*0070*/ 	.word	index@(_ZN3cub18CUB_300001_SM_10006detail11EmptyKernelIvEEvv)
        /*0074*/ 	.word	0x00000000


	//----- nvinfo : EIATTR_MIN_STACK_SIZE
	.align		4
.L_64:
        /*0078*/ 	.byte	0x04, 0x12
        /*007a*/ 	.short	(.L_66 - .L_65)
	.align		4
.L_65:
        /*007c*/ 	.word	index@(_ZN3cub18CUB_300001_SM_10006detail11EmptyKernelIvEEvv)
        /*0080*/ 	.word	0x00000000


	//----- nvinfo : EIATTR_MIN_STACK_SIZE
	.align		4
.L_66:
        /*0084*/ 	.byte	0x04, 0x12
        /*0086*/ 	.short	(.L_68 - .L_67)
	.align		4
.L_67:
        /*0088*/ 	.word	index@(_Z10clearPsumsPf)
        /*008c*/ 	.word	0x00000000


	//----- nvinfo : EIATTR_MIN_STACK_SIZE
	.align		4
.L_68:
        /*0090*/ 	.byte	0x04, 0x12
        /*0092*/ 	.short	(.L_70 - .L_69)
	.align		4
.L_69:
        /*0094*/ 	.word	index@(_Z14denseSparseMVMPfS_PsjjS_)
        /*0098*/ 	.word	0x00000000


	//----- nvinfo : EIATTR_MIN_STACK_SIZE
	.align		4
.L_70:
        /*009c*/ 	.byte	0x04, 0x12
        /*009e*/ 	.short	(.L_72 - .L_71)
	.align		4
.L_71:
        /*00a0*/ 	.word	index@(_Z10findLowestPPfS_i)
        /*00a4*/ 	.word	0x00000000


	//----- nvinfo : EIATTR_MIN_STACK_SIZE
	.align		4
.L_72:
        /*00a8*/ 	.byte	0x04, 0x12
        /*00aa*/ 	.short	(.L_74 - .L_73)
	.align		4
.L_73:
        /*00ac*/ 	.word	index@(_Z10setIndicesPs)
        /*00b0*/ 	.word	0x00000000
.L_74:


//--------------------- .nv.compat                --------------------------
	.section	.nv.compat,"",@"SHT_CUDA_COMPAT_INFO"
	.align	4
        /*0000*/ 	.byte	0x02, 0x09, 0x00, 0x00, 0x02, 0x02, 0x01, 0x00, 0x02, 0x05, 0x05, 0x00, 0x03, 0x07, 0x01, 0x01
        /*0010*/ 	.byte	0x02, 0x03, 0x00, 0x00, 0x02, 0x06, 0x01, 0x00, 0x04, 0x0b, 0x08, 0x00, 0x09, 0x00, 0x00, 0x00
        /*0020*/ 	.byte	0x00, 0x00, 0x00, 0x00


//--------------------- .nv.info._ZN3cub18CUB_300001_SM_10006detail11EmptyKernelIvEEvv --------------------------
	.section	.nv.info._ZN3cub18CUB_300001_SM_10006detail11EmptyKernelIvEEvv,"",@"SHT_CUDA_INFO"
	.sectionflags	@""
	.align	4


	//----- nvinfo : EIATTR_CUDA_API_VERSION
	.align		4
        /*0000*/ 	.byte	0x04, 0x37
        /*0002*/ 	.short	(.L_76 - .L_75)
.L_75:
        /*0004*/ 	.word	0x00000082


	//----- nvinfo : EIATTR_SPARSE_MMA_MASK
	.align		4
.L_76:
        /*0008*/ 	.byte	0x03, 0x50
        /*000a*/ 	.short	0x0000


	//----- nvinfo : EIATTR_MAXREG_COUNT
	.align		4
        /*000c*/ 	.byte	0x03, 0x1b
        /*000e*/ 	.short	0x00ff


	//----- nvinfo : EIATTR_MERCURY_ISA_VERSION
	.align		4
        /*0010*/ 	.byte	0x03, 0x5f
        /*0012*/ 	.short	0x0101


	//----- nvinfo : EIATTR_VRC_CTA_INIT_COUNT
	.align		4
        /*0014*/ 	.byte	0x02, 0x4a
	.zero		1
	.zero		1


	//----- nvinfo : EIATTR_EXIT_INSTR_OFFSETS
	.align		4
        /*0018*/ 	.byte	0x04, 0x1c
        /*001a*/ 	.short	(.L_78 - .L_77)


	//   ....[0]....
.L_77:
        /*001c*/ 	.word	0x00000010


	//----- nvinfo : EIATTR_SW_WAR
	.align		4
.L_78:
        /*0020*/ 	.byte	0x04, 0x36
        /*0022*/ 	.short	(.L_80 - .L_79)
.L_79:
        /*0024*/ 	.word	0x00000008
.L_80:


//--------------------- .nv.info._Z10clearPsumsPf --------------------------
	.section	.nv.info._Z10clearPsumsPf,"",@"SHT_CUDA_INFO"
	.sectionflags	@""
	.align	4


	//----- nvinfo : EIATTR_CUDA_API_VERSION
	.align		4
        /*0000*/ 	.byte	0x04, 0x37
        /*0002*/ 	.short	(.L_82 - .L_81)
.L_81:
        /*0004*/ 	.word	0x00000082


	//----- nvinfo : EIATTR_KPARAM_INFO
	.align		4
.L_82:
        /*0008*/ 	.byte	0x04, 0x17
        /*000a*/ 	.short	(.L_84 - .L_83)
.L_83:
        /*000c*/ 	.word	0x00000000
        /*0010*/ 	.short	0x0000
        /*0012*/ 	.short	0x0000
        /*0014*/ 	.byte	0x00, 0xf5, 0x21, 0x00


	//----- nvinfo : EIATTR_SPARSE_MMA_MASK
	.align		4
.L_84:
        /*0018*/ 	.byte	0x03, 0x50
        /*001a*/ 	.short	0x0000


	//----- nvinfo : EIATTR_MAXREG_COUNT
	.align		4
        /*001c*/ 	.byte	0x03, 0x1b
        /*001e*/ 	.short	0x00ff


	//----- nvinfo : EIATTR_MERCURY_ISA_VERSION
	.align		4
        /*0020*/ 	.byte	0x03, 0x5f
        /*0022*/ 	.short	0x0101


	//----- nvinfo : EIATTR_VRC_CTA_INIT_COUNT
	.align		4
        /*0024*/ 	.byte	0x02, 0x4a
	.zero		1
	.zero		1


	//----- nvinfo : EIATTR_EXIT_INSTR_OFFSETS
	.align		4
        /*0028*/ 	.byte	0x04, 0x1c
        /*002a*/ 	.short	(.L_86 - .L_85)


	//   ....[0]....
.L_85:
        /*002c*/ 	.word	0x00000090


	//----- nvinfo : EIATTR_CBANK_PARAM_SIZE
	.align		4
.L_86:
        /*0030*/ 	.byte	0x03, 0x19
        /*0032*/ 	.short	0x0008


	//----- nvinfo : EIATTR_PARAM_CBANK
	.align		4
        /*0034*/ 	.byte	0x04, 0x0a
        /*0036*/ 	.short	(.L_88 - .L_87)
	.align		4
.L_87:
        /*0038*/ 	.word	index@(.nv.constant0._Z10clearPsumsPf)
        /*003c*/ 	.short	0x0380
        /*003e*/ 	.short	0x0008


	//----- nvinfo : EIATTR_SW_WAR
	.align		4
.L_88:
        /*0040*/ 	.byte	0x04, 0x36
        /*0042*/ 	.short	(.L_90 - .L_89)
.L_89:
        /*0044*/ 	.word	0x00000008
.L_90:


//--------------------- .nv.info._Z14denseSparseMVMPfS_PsjjS_ --------------------------
	.section	.nv.info._Z14denseSparseMVMPfS_PsjjS_,"",@"SHT_CUDA_INFO"
	.sectionflags	@""
	.align	4


	//----- nvinfo : EIATTR_CUDA_API_VERSION
	.align		4
        /*0000*/ 	.byte	0x04, 0x37
        /*0002*/ 	.short	(.L_92 - .L_91)
.L_91:
        /*0004*/ 	.word	0x00000082


	//----- nvinfo : EIATTR_KPARAM_INFO
	.align		4
.L_92:
        /*0008*/ 	.byte	0x04, 0x17
        /*000a*/ 	.short	(.L_94 - .L_93)
.L_93:
        /*000c*/ 	.word	0x00000000
        /*0010*/ 	.short	0x0005
        /*0012*/ 	.short	0x0020
        /*0014*/ 	.byte	0x00, 0xf5, 0x21, 0x00


	//----- nvinfo : EIATTR_KPARAM_INFO
	.align		4
.L_94:
        /*0018*/ 	.byte	0x04, 0x17
        /*001a*/ 	.short	(.L_96 - .L_95)
.L_95:
        /*001c*/ 	.word	0x00000000
        /*0020*/ 	.short	0x0004
        /*0022*/ 	.short	0x001c
        /*0024*/ 	.byte	0x00, 0xf0, 0x11, 0x00


	//----- nvinfo : EIATTR_KPARAM_INFO
	.align		4
.L_96:
        /*0028*/ 	.byte	0x04, 0x17
        /*002a*/ 	.short	(.L_98 - .L_97)
.L_97:
        /*002c*/ 	.word	0x00000000
        /*0030*/ 	.short	0x0003
        /*0032*/ 	.short	0x0018
        /*0034*/ 	.byte	0x00, 0xf0, 0x11, 0x00


	//----- nvinfo : EIATTR_KPARAM_INFO
	.align		4
.L_98:
        /*0038*/ 	.byte	0x04, 0x17
        /*003a*/ 	.short	(.L_100 - .L_99)
.L_99:
        /*003c*/ 	.word	0x00000000
        /*0040*/ 	.short	0x0002
        /*0042*/ 	.short	0x0010
        /*0044*/ 	.byte	0x00, 0xf5, 0x21, 0x00


	//----- nvinfo : EIATTR_KPARAM_INFO
	.align		4
.L_100:
        /*0048*/ 	.byte	0x04, 0x17
        /*004a*/ 	.short	(.L_102 - .L_101)
.L_101:
        /*004c*/ 	.word	0x00000000
        /*0050*/ 	.short	0x0001
        /*0052*/ 	.short	0x0008
        /*0054*/ 	.byte	0x00, 0xf5, 0x21, 0x00


	//----- nvinfo : EIATTR_KPARAM_INFO
	.align		4
.L_102:
        /*0058*/ 	.byte	0x04, 0x17
        /*005a*/ 	.short	(.L_104 - .L_103)
.L_103:
        /*005c*/ 	.word	0x00000000
        /*0060*/ 	.short	0x0000
        /*0062*/ 	.short	0x0000
        /*0064*/ 	.byte	0x00, 0xf5, 0x21, 0x00


	//----- nvinfo : EIATTR_SPARSE_MMA_MASK
	.align		4
.L_104:
        /*0068*/ 	.byte	0x03, 0x50
        /*006a*/ 	.short	0x0000


	//----- nvinfo : EIATTR_MAXREG_COUNT
	.align		4
        /*006c*/ 	.byte	0x03, 0x1b
        /*006e*/ 	.short	0x00ff


	//----- nvinfo : EIATTR_MERCURY_ISA_VERSION
	.align		4
        /*0070*/ 	.byte	0x03, 0x5f
        /*0072*/ 	.short	0x0101


	//----- nvinfo : EIATTR_VRC_CTA_INIT_COUNT
	.align		4
        /*0074*/ 	.byte	0x02, 0x4a
	.zero		1
	.zero		1


	//----- nvinfo : EIATTR_EXIT_INSTR_OFFSETS
	.align		4
        /*0078*/ 	.byte	0x04, 0x1c
        /*007a*/ 	.short	(.L_106 - .L_105)


	//   ....[0]....
.L_105:
        /*007c*/ 	.word	0x00000170


	//----- nvinfo : EIATTR_CBANK_PARAM_SIZE
	.align		4
.L_106:
        /*0080*/ 	.byte	0x03, 0x19
        /*0082*/ 	.short	0x0028


	//----- nvinfo : EIATTR_PARAM_CBANK
	.align		4
        /*0084*/ 	.byte	0x04, 0x0a
        /*0086*/ 	.short	(.L_108 - .L_107)
	.align		4
.L_107:
        /*0088*/ 	.word	index@(.nv.constant0._Z14denseSparseMVMPfS_PsjjS_)
        /*008c*/ 	.short	0x0380
        /*008e*/ 	.short	0x0028


	//----- nvinfo : EIATTR_SW_WAR
	.align		4
.L_108:
        /*0090*/ 	.byte	0x04, 0x36
        /*0092*/ 	.short	(.L_110 - .L_109)
.L_109:
        /*0094*/ 	.word	0x00000008
.L_110:


//--------------------- .nv.info._Z10findLowestPPfS_i --------------------------
	.section	.nv.info._Z10findLowestPPfS_i,"",@"SHT_CUDA_INFO"
	.sectionflags	@""
	.align	4


	//----- nvinfo : EIATTR_CUDA_API_VERSION
	.align		4
        /*0000*/ 	.byte	0x04, 0x37
        /*0002*/ 	.short	(.L_112 - .L_111)
.L_111:
        /*0004*/ 	.word	0x00000082


	//----- nvinfo : EIATTR_KPARAM_INFO
	.align		4
.L_112:
        /*0008*/ 	.byte	0x04, 0x17
        /*000a*/ 	.short	(.L_114 - .L_113)
.L_113:
        /*000c*/ 	.word	0x00000000
        /*0010*/ 	.short	0x0002
        /*0012*/ 	.short	0x0010
        /*0014*/ 	.byte	0x00, 0xf0, 0x11, 0x00


	//----- nvinfo : EIATTR_KPARAM_INFO
	.align		4
.L_114:
        /*0018*/ 	.byte	0x04, 0x17
        /*001a*/ 	.short	(.L_116 - .L_115)
.L_115:
        /*001c*/ 	.word	0x00000000
        /*0020*/ 	.short	0x0001
        /*0022*/ 	.short	0x0008
        /*0024*/ 	.byte	0x00, 0xf5, 0x21, 0x00


	//----- nvinfo : EIATTR_KPARAM_INFO
	.align		4
.L_116:
        /*0028*/ 	.byte	0x04, 0x17
        /*002a*/ 	.short	(.L_118 - .L_117)
.L_117:
        /*002c*/ 	.word	0x00000000
        /*0030*/ 	.short	0x0000
        /*0032*/ 	.short	0x0000
        /*0034*/ 	.byte	0x00, 0xf5, 0x21, 0x00


	//----- nvinfo : EIATTR_SPARSE_MMA_MASK
	.align		4
.L_118:
        /*0038*/ 	.byte	0x03, 0x50
        /*003a*/ 	.short	0x0000


	//----- nvinfo : EIATTR_MAXREG_COUNT
	.align		4
        /*003c*/ 	.byte	0x03, 0x1b
        /*003e*/ 	.short	0x00ff


	//----- nvinfo : EIATTR_MERCURY_ISA_VERSION
	.align		4
        /*0040*/ 	.byte	0x03, 0x5f
        /*0042*/ 	.short	0x0101


	//----- nvinfo : EIATTR_VRC_CTA_INIT_COUNT
	.align		4
        /*0044*/ 	.byte	0x02, 0x4a
	.zero		1
	.zero		1


	//----- nvinfo : EIATTR_EXIT_INSTR_OFFSETS
	.align		4
        /*0048*/ 	.byte	0x04, 0x1c
        /*004a*/ 	.short	(.L_120 - .L_119)


	//   ....[0]....
.L_119:
        /*004c*/ 	.word	0x000000c0


	//   ....[1]....
        /*0050*/ 	.word	0x00000130


	//   ....[2]....
        /*0054*/ 	.word	0x00000180


	//   ....[3]....
        /*0058*/ 	.word	0x00000220


	//----- nvinfo : EIATTR_CBANK_PARAM_SIZE
	.align		4
.L_120:
        /*005c*/ 	.byte	0x03, 0x19
        /*005e*/ 	.short	0x0014


	//----- nvinfo : EIATTR_PARAM_CBANK
	.align		4
        /*0060*/ 	.byte	0x04, 0x0a
        /*0062*/ 	.short	(.L_122 - .L_121)
	.align		4
.L_121:
        /*0064*/ 	.word	index@(.nv.constant0._Z10findLowestPPfS_i)
        /*0068*/ 	.short	0x0380
        /*006a*/ 	.short	0x0014


	//----- nvinfo : EIATTR_SW_WAR
	.align		4
.L_122:
        /*006c*/ 	.byte	0x04, 0x36
        /*006e*/ 	.short	(.L_124 - .L_123)
.L_123:
        /*0070*/ 	.word	0x00000008
.L_124:


//--------------------- .nv.info._Z10setIndicesPs --------------------------
	.section	.nv.info._Z10setIndicesPs,"",@"SHT_CUDA_INFO"
	.sectionflags	@""
	.align	4


	//----- nvinfo : EIATTR_CUDA_API_VERSION
	.align		4
        /*0000*/ 	.byte	0x04, 0x37
        /*0002*/ 	.short	(.L_126 - .L_125)
.L_125:
        /*0004*/ 	.word	0x00000082


	//----- nvinfo : EIATTR_KPARAM_INFO
	.align		4
.L_126:
        /*0008*/ 	.byte	0x04, 0x17
        /*000a*/ 	.short	(.L_128 - .L_127)
.L_127:
        /*000c*/ 	.word	0x00000000
        /*0010*/ 	.short	0x0000
        /*0012*/ 	.short	0x0000
        /*0014*/ 	.byte	0x00, 0xf5, 0x21, 0x00


	//----- nvinfo : EIATTR_SPARSE_MMA_MASK
	.align		4
.L_128:
        /*0018*/ 	.byte	0x03, 0x50
        /*001a*/ 	.short	0x0000


	//----- nvinfo : EIATTR_MAXREG_COUNT
	.align		4
        /*001c*/ 	.byte	0x03, 0x1b
        /*001e*/ 	.short	0x00ff


	//----- nvinfo : EIATTR_MERCURY_ISA_VERSION
	.align		4
        /*0020*/ 	.byte	0x03, 0x5f
        /*0022*/ 	.short	0x0101


	//----- nvinfo : EIATTR_VRC_CTA_INIT_COUNT
	.align		4
        /*0024*/ 	.byte	0x02, 0x4a
	.zero		1
	.zero		1


	//----- nvinfo : EIATTR_EXIT_INSTR_OFFSETS
	.align		4
        /*0028*/ 	.byte	0x04, 0x1c
        /*002a*/ 	.short	(.L_130 - .L_129)


	//   ....[0]....
.L_129:
        /*002c*/ 	.word	0x00000090


	//----- nvinfo : EIATTR_CBANK_PARAM_SIZE
	.align		4
.L_130:
        /*0030*/ 	.byte	0x03, 0x19
        /*0032*/ 	.short	0x0008


	//----- nvinfo : EIATTR_PARAM_CBANK
	.align		4
        /*0034*/ 	.byte	0x04, 0x0a
        /*0036*/ 	.short	(.L_132 - .L_131)
	.align		4
.L_131:
        /*0038*/ 	.word	index@(.nv.constant0._Z10setIndicesPs)
        /*003c*/ 	.short	0x0380
        /*003e*/ 	.short	0x0008


	//----- nvinfo : EIATTR_SW_WAR
	.align		4
.L_132:
        /*0040*/ 	.byte	0x04, 0x36
        /*0042*/ 	.short	(.L_134 - .L_133)
.L_133:
        /*0044*/ 	.word	0x00000008
.L_134:


//--------------------- .nv.callgraph             --------------------------
	.section	.nv.callgraph,"",@"SHT_CUDA_CALLGRAPH"
	.align	4
	.sectionentsize	8
	.align		4
        /*0000*/ 	.word	0x00000000
	.align		4
        /*0004*/ 	.word	0xffffffff
	.align		4
        /*0008*/ 	.word	0x00000000
	.align		4
        /*000c*/ 	.word	0xfffffffe
	.align		4
        /*0010*/ 	.word	0x00000000
	.align		4
        /*0014*/ 	.word	0xfffffffd
	.align		4
        /*0018*/ 	.word	0x00000000
	.align		4
        /*001c*/ 	.word	0xfffffffc


//--------------------- .nv.constant4             --------------------------
	.section	.nv.constant4,"a",@progbits
	.align	8
	.align		8
.nv.constant4:
        /*0000*/ 	.dword	_ZN34_INTERNAL_7642c6f7_4_k_cu_eff3e9984cuda3std3__45__cpo5beginE
	.align		8
        /*0008*/ 	.dword	_ZN34_INTERNAL_7642c6f7_4_k_cu_eff3e9984cuda3std3__45__cpo3endE
	.align		8
        /*0010*/ 	.dword	_ZN34_INTERNAL_7642c6f7_4_k_cu_eff3e9984cuda3std3__45__cpo6cbeginE
	.align		8
        /*0018*/ 	.dword	_ZN34_INTERNAL_7642c6f7_4_k_cu_eff3e9984cuda3std3__45__cpo4cendE
	.align		8
        /*0020*/ 	.dword	_ZN34_INTERNAL_7642c6f7_4_k_cu_eff3e9984cuda3std3__45__cpo6rbeginE
	.align		8
        /*0028*/ 	.dword	_ZN34_INTERNAL_7642c6f7_4_k_cu_eff3e9984cuda3std3__45__cpo4rendE
	.align		8
        /*0030*/ 	.dword	_ZN34_INTERNAL_7642c6f7_4_k_cu_eff3e9984cuda3std3__45__cpo7crbeginE
	.align		8
        /*0038*/ 	.dword	_ZN34_INTERNAL_7642c6f7_4_k_cu_eff3e9984cuda3std3__45__cpo5crendE
	.align		8
        /*0040*/ 	.dword	_ZN34_INTERNAL_7642c6f7_4_k_cu_eff3e9984cuda3std3__436_GLOBAL__N__7642c6f7_4_k_cu_eff3e9986ignoreE
	.align		8
        /*0048*/ 	.dword	_ZN34_INTERNAL_7642c6f7_4_k_cu_eff3e9984cuda3std3__419piecewise_constructE
	.align		8
        /*0050*/ 	.dword	_ZN34_INTERNAL_7642c6f7_4_k_cu_eff3e9984cuda3std3__48in_placeE
	.align		8
        /*0058*/ 	.dword	_ZN34_INTERNAL_7642c6f7_4_k_cu_eff3e9984cuda3std3__420unreachable_sentinelE
	.align		8
        /*0060*/ 	.dword	_ZN34_INTERNAL_7642c6f7_4_k_cu_eff3e9984cuda3std3__47nulloptE
	.align		8
        /*0068*/ 	.dword	_ZN34_INTERNAL_7642c6f7_4_k_cu_eff3e9984cuda3std3__48unexpectE
	.align		8
        /*0070*/ 	.dword	_ZN34_INTERNAL_7642c6f7_4_k_cu_eff3e9984cuda3std6ranges3__45__cpo4swapE
	.align		8
        /*0078*/ 	.dword	_ZN34_INTERNAL_7642c6f7_4_k_cu_eff3e9984cuda3std6ranges3__45__cpo9iter_moveE
	.align		8
        /*0080*/ 	.dword	_ZN34_INTERNAL_7642c6f7_4_k_cu_eff3e9984cuda3std6ranges3__45__cpo5beginE
	.align		8
        /*0088*/ 	.dword	_ZN34_INTERNAL_7642c6f7_4_k_cu_eff3e9984cuda3std6ranges3__45__cpo3endE
	.align		8
        /*0090*/ 	.dword	_ZN34_INTERNAL_7642c6f7_4_k_cu_eff3e9984cuda3std6ranges3__45__cpo6cbeginE
	.align		8
        /*0098*/ 	.dword	_ZN34_INTERNAL_7642c6f7_4_k_cu_eff3e9984cuda3std6ranges3__45__cpo4cendE
	.align		8
        /*00a0*/ 	.dword	_ZN34_INTERNAL_7642c6f7_4_k_cu_eff3e9984cuda3std6ranges3__45__cpo7advanceE
	.align		8
        /*00a8*/ 	.dword	_ZN34_INTERNAL_7642c6f7_4_k_cu_eff3e9984cuda3std6ranges3__45__cpo9iter_swapE
	.align		8
        /*00b0*/ 	.dword	_ZN34_INTERNAL_7642c6f7_4_k_cu_eff3e9984cuda3std6ranges3__45__cpo4nextE
	.align		8
        /*00b8*/ 	.dword	_ZN34_INTERNAL_7642c6f7_4_k_cu_eff3e9984cuda3std6ranges3__45__cpo4prevE
	.align		8
        /*00c0*/ 	.dword	_ZN34_INTERNAL_7642c6f7_4_k_cu_eff3e9984cuda3std6ranges3__45__cpo4dataE
	.align		8
        /*00c8*/ 	.dword	_ZN34_INTERNAL_7642c6f7_4_k_cu_eff3e9984cuda3std6ranges3__45__cpo5cdataE
	.align		8
        /*00d0*/ 	.dword	_ZN34_INTERNAL_7642c6f7_4_k_cu_eff3e9984cuda3std6ranges3__45__cpo4sizeE
	.align		8
        /*00d8*/ 	.dword	_ZN34_INTERNAL_7642c6f7_4_k_cu_eff3e9984cuda3std6ranges3__45__cpo5ssizeE
	.align		8
        /*00e0*/ 	.dword	_ZN34_INTERNAL_7642c6f7_4_k_cu_eff3e9984cuda3std6ranges3__45__cpo8distanceE
	.align		8
        /*00e8*/ 	.dword	_ZN34_INTERNAL_7642c6f7_4_k_cu_eff3e9986thrust24THRUST_300001_SM_1000_NS8cuda_cub3parE
	.align		8
        /*00f0*/ 	.dword	_ZN34_INTERNAL_7642c6f7_4_k_cu_eff3e9986thrust24THRUST_300001_SM_1000_NS8cuda_cub10par_nosyncE
	.align		8
        /*00f8*/ 	.dword	_ZN34_INTERNAL_7642c6f7_4_k_cu_eff3e9986thrust24THRUST_300001_SM_1000_NS6system6detail10sequential3seqE
	.align		8
        /*0100*/ 	.dword	_ZN34_INTERNAL_7642c6f7_4_k_cu_eff3e9986thrust24THRUST_300001_SM_1000_NS6system3cpp3parE
	.align		8
        /*0108*/ 	.dword	_ZN34_INTERNAL_7642c6f7_4_k_cu_eff3e9986thrust24THRUST_300001_SM_1000_NS12placeholders2_1E
	.align		8
        /*0110*/ 	.dword	_ZN34_INTERNAL_7642c6f7_4_k_cu_eff3e9986thrust24THRUST_300001_SM_1000_NS12placeholders2_2E
	.align		8
        /*0118*/ 	.dword	_ZN34_INTERNAL_7642c6f7_4_k_cu_eff3e9986thrust24THRUST_300001_SM_1000_NS12placeholders2_3E
	.align		8
        /*0120*/ 	.dword	_ZN34_INTERNAL_7642c6f7_4_k_cu_eff3e9986thrust24THRUST_300001_SM_1000_NS12placeholders2_4E
	.align		8
        /*0128*/ 	.dword	_ZN34_INTERNAL_7642c6f7_4_k_cu_eff3e9986thrust24THRUST_300001_SM_1000_NS12placeholders2_5E
	.align		8
        /*0130*/ 	.dword	_ZN34_INTERNAL_7642c6f7_4_k_cu_eff3e9986thrust24THRUST_300001_SM_1000_NS12placeholders2_6E
	.align		8
        /*0138*/ 	.dword	_ZN34_INTERNAL_7642c6f7_4_k_cu_eff3e9986thrust24THRUST_300001_SM_1000_NS12placeholders2_7E
	.align		8
        /*0140*/ 	.dword	_ZN34_INTERNAL_7642c6f7_4_k_cu_eff3e9986thrust24THRUST_300001_SM_1000_NS12placeholders2_8E
	.align		8
        /*0148*/ 	.dword	_ZN34_INTERNAL_7642c6f7_4_k_cu_eff3e9986thrust24THRUST_300001_SM_1000_NS12placeholders2_9E
	.align		8
        /*0150*/ 	.dword	_ZN34_INTERNAL_7642c6f7_4_k_cu_eff3e9986thrust24THRUST_300001_SM_1000_NS12placeholders3_10E
	.align		8
        /*0158*/ 	.dword	_ZN34_INTERNAL_7642c6f7_4_k_cu_eff3e9986thrust24THRUST_300001_SM_1000_NS3seqE
	.align		8
        /*0160*/ 	.dword	_ZN34_INTERNAL_7642c6f7_4_k_cu_eff3e9986thrust24THRUST_300001_SM_1000_NS6deviceE


//--------------------- .text._ZN3cub18CUB_300001_SM_10006detail11EmptyKernelIvEEvv --------------------------
	.section	.text._ZN3cub18CUB_300001_SM_10006detail11EmptyKernelIvEEvv,"ax",@progbits
	.align	128
        .global         _ZN3cub18CUB_300001_SM_10006detail11EmptyKernelIvEEvv
        .type           _ZN3cub18CUB_300001_SM_10006detail11EmptyKernelIvEEvv,@function
        .size           _ZN3cub18CUB_300001_SM_10006detail11EmptyKernelIvEEvv,(.L_x_6 - _ZN3cub18CUB_300001_SM_10006detail11EmptyKernelIvEEvv)
        .other          _ZN3cub18CUB_300001_SM_10006detail11EmptyKernelIvEEvv,@"STO_CUDA_ENTRY STV_DEFAULT"
_ZN3cub18CUB_300001_SM_10006detail11EmptyKernelIvEEvv:
.text._ZN3cub18CUB_300001_SM_10006detail11EmptyKernelIvEEvv:
[----:B------:R-:W-:Y:S01]  /*0000*/  LDC R1, c[0x0][0x37c] ;  /* 0x0000df00ff017b82 */ /* 0x000fe20000000800 */
[----:B------:R-:W-:Y:S05]  /*0010*/  EXIT ;  /* 0x000000000000794d */ /* 0x000fea0003800000 */
.L_x_0:
[----:B------:R-:W-:-:S00]  /*0020*/  BRA `(.L_x_0) ;  /* 0xfffffffc00fc7947 */ /* 0x000fc0000383ffff */
[----:B------:R-:W-:-:S00]  /*0030*/  NOP ;  /* 0x0000000000007918 */ /* 0x000fc00000000000 */
        /* <DEDUP_REMOVED lines=12> */
.L_x_6:


//--------------------- .text._Z10clearPsumsPf    --------------------------
	.section	.text._Z10clearPsumsPf,"ax",@progbits
	.align	128
        .global         _Z10clearPsumsPf
        .type           _Z10clearPsumsPf,@function
        .size           _Z10clearPsumsPf,(.L_x_7 - _Z10clearPsumsPf)
        .other          _Z10clearPsumsPf,@"STO_CUDA_ENTRY STV_DEFAULT"
_Z10clearPsumsPf:
.text._Z10clearPsumsPf:
[----:B------:R-:W-:Y:S01]  /*0000*/  LDC R1, c[0x0][0x37c] ;  /* 0x0000df00ff017b82 */ /* 0x000fe20000000800 */
[----:B------:R-:W0:Y:S07]  /*0010*/  S2R R0, SR_TID.X ;  /* 0x0000000000007919 */ /* 0x000e2e0000002100 */
[----:B------:R-:W0:Y:S01]  /*0020*/  S2UR UR6, SR_CTAID.X ;  /* 0x00000000000679c3 */ /* 0x000e220000002500 */
[----:B------:R-:W1:Y:S07]  /*0030*/  LDCU.64 UR4, c[0x0][0x358] ;  /* 0x00006b00ff0477ac */ /* 0x000e6e0008000a00 */
[----:B------:R-:W0:Y:S08]  /*0040*/  LDC R5, c[0x0][0x360] ;  /* 0x0000d800ff057b82 */ /* 0x000e300000000800 */
[----:B------:R-:W2:Y:S01]  /*0050*/  LDC.64 R2, c[0x0][0x380] ;  /* 0x0000e000ff027b82 */ /* 0x000ea20000000a00 */
[----:B0-----:R-:W-:-:S04]  /*0060*/  IMAD R5, R5, UR6, R0 ;  /* 0x0000000605057c24 */ /* 0x001fc8000f8e0200 */
[----:B--2---:R-:W-:-:S05]  /*0070*/  IMAD.WIDE.U32 R2, R5, 0x4, R2 ;  /* 0x0000000405027825 */ /* 0x004fca00078e0002 */
[----:B-1----:R-:W-:Y:S01]  /*0080*/  STG.E desc[UR4][R2.64], RZ ;  /* 0x000000ff02007986 */ /* 0x002fe2000c101904 */
[----:B------:R-:W-:Y:S05]  /*0090*/  EXIT ;  /* 0x000000000000794d */ /* 0x000fea0003800000 */
.L_x_1:
        /* <DEDUP_REMOVED lines=14> */
.L_x_7:


//--------------------- .text._Z14denseSparseMVMPfS_PsjjS_ --------------------------
	.section	.text._Z14denseSparseMVMPfS_PsjjS_,"ax",@progbits
	.align	128
        .global         _Z14denseSparseMVMPfS_PsjjS_
        .type           _Z14denseSparseMVMPfS_PsjjS_,@function
        .size           _Z14denseSparseMVMPfS_PsjjS_,(.L_x_8 - _Z14denseSparseMVMPfS_PsjjS_)
        .other          _Z14denseSparseMVMPfS_PsjjS_,@"STO_CUDA_ENTRY STV_DEFAULT"
_Z14denseSparseMVMPfS_PsjjS_:
.text._Z14denseSparseMVMPfS_PsjjS_:
[----:B------:R-:W-:Y:S01]  /*0000*/  LDC R1, c[0x0][0x37c] ;  /* 0x0000df00ff017b82 */ /* 0x000fe20000000800 */
[----:B------:R-:W0:Y:S07]  /*0010*/  S2R R11, SR_CTAID.X ;  /* 0x00000000000b7919 */ /* 0x000e2e0000002500 */
[----:B------:R-:W0:Y:S01]  /*0020*/  LDC.64 R2, c[0x0][0x390] ;  /* 0x0000e400ff027b82 */ /* 0x000e220000000a00 */
[----:B------:R-:W1:Y:S01]  /*0030*/  LDCU.64 UR4, c[0x0][0x358] ;  /* 0x00006b00ff0477ac */ /* 0x000e620008000a00 */
[----:B------:R-:W2:Y:S01]  /*0040*/  S2R R9, SR_TID.X ;  /* 0x0000000000097919 */ /* 0x000ea20000002100 */
[----:B------:R-:W3:Y:S05]  /*0050*/  LDCU UR6, c[0x0][0x398] ;  /* 0x00007300ff0677ac */ /* 0x000eea0008000800 */
[----:B------:R-:W4:Y:S01]  /*0060*/  LDC.64 R4, c[0x0][0x388] ;  /* 0x0000e200ff047b82 */ /* 0x000f220000000a00 */
[----:B------:R-:W5:Y:S01]  /*0070*/  LDCU.64 UR8, c[0x0][0x380] ;  /* 0x00007000ff0877ac */ /* 0x000f620008000a00 */
[----:B0-----:R-:W-:-:S06]  /*0080*/  IMAD.WIDE.U32 R2, R11, 0x2, R2 ;  /* 0x000000020b027825 */ /* 0x001fcc00078e0002 */
[----:B-1----:R-:W3:Y:S01]  /*0090*/  LDG.E.S16 R2, desc[UR4][R2.64] ;  /* 0x0000000402027981 */ /* 0x002ee2000c1e1700 */
[----:B----4-:R-:W-:-:S06]  /*00a0*/  IMAD.WIDE.U32 R4, R11, 0x4, R4 ;  /* 0x000000040b047825 */ /* 0x010fcc00078e0004 */
[----:B------:R-:W4:Y:S01]  /*00b0*/  LDG.E R5, desc[UR4][R4.64] ;  /* 0x0000000404057981 */ /* 0x000f22000c1e1900 */
[----:B---3--:R-:W-:Y:S02]  /*00c0*/  IMAD R0, R2, UR6, RZ ;  /* 0x0000000602007c24 */ /* 0x008fe4000f8e02ff */
[----:B------:R-:W0:Y:S03]  /*00d0*/  LDC.64 R2, c[0x0][0x3a0] ;  /* 0x0000e800ff027b82 */ /* 0x000e260000000a00 */
[----:B--2---:R-:W-:-:S04]  /*00e0*/  IADD3 R0, P0, PT, R0, R9, RZ ;  /* 0x0000000900007210 */ /* 0x004fc80007f1e0ff */
[----:B------:R-:W-:Y:S02]  /*00f0*/  IADD3.X R7, PT, PT, RZ, RZ, RZ, P0, !PT ;  /* 0x000000ffff077210 */ /* 0x000fe400007fe4ff */
[----:B-----5:R-:W-:-:S04]  /*0100*/  LEA R6, P0, R0, UR8, 0x2 ;  /* 0x0000000800067c11 */ /* 0x020fc8000f8010ff */
[----:B------:R-:W-:-:S05]  /*0110*/  LEA.HI.X R7, R0, UR9, R7, 0x2, P0 ;  /* 0x0000000900077c11 */ /* 0x000fca00080f1407 */
[----:B------:R-:W4:Y:S01]  /*0120*/  LDG.E R6, desc[UR4][R6.64] ;  /* 0x0000000406067981 */ /* 0x000f22000c1e1900 */
[----:B------:R-:W-:-:S04]  /*0130*/  IMAD R9, R9, UR6, R11 ;  /* 0x0000000609097c24 */ /* 0x000fc8000f8e020b */
[----:B0-----:R-:W-:-:S04]  /*0140*/  IMAD.WIDE.U32 R2, R9, 0x4, R2 ;  /* 0x0000000409027825 */ /* 0x001fc800078e0002 */
[----:B----4-:R-:W-:-:S05]  /*0150*/  FMUL R9, R6, R5 ;  /* 0x0000000506097220 */ /* 0x010fca0000400000 */
[----:B------:R-:W-:Y:S01]  /*0160*/  STG.E desc[UR4][R2.64], R9 ;  /* 0x0000000902007986 */ /* 0x000fe2000c101904 */
[----:B------:R-:W-:Y:S05]  /*0170*/  EXIT ;  /* 0x000000000000794d */ /* 0x000fea0003800000 */
.L_x_2:
        /* <DEDUP_REMOVED lines=16> */
.L_x_8:


//--------------------- .text._Z10findLowestPPfS_i --------------------------
	.section	.text._Z10findLowestPPfS_i,"ax",@progbits
	.align	128
        .global         _Z10findLowestPPfS_i
        .type           _Z10findLowestPPfS_i,@function
        .size           _Z10findLowestPPfS_i,(.L_x_9 - _Z10findLowestPPfS_i)
        .other          _Z10findLowestPPfS_i,@"STO_CUDA_ENTRY STV_DEFAULT"
_Z10findLowestPPfS_i:
.text._Z10findLowestPPfS_i:
[----:B------:R-:W-:Y:S08]  /*0000*/  LDC R1, c[0x0][0x37c] ;  /* 0x0000df00ff017b82 */ /* 0x000ff00000000800 */
[----:B------:R-:W0:Y:S01]  /*0010*/  LDC R9, c[0x0][0x390] ;  /* 0x0000e400ff097b82 */ /* 0x000e220000000800 */
[----:B------:R-:W1:Y:S01]  /*0020*/  S2R R0, SR_TID.X ;  /* 0x0000000000007919 */ /* 0x000e620000002100 */
[----:B------:R-:W1:Y:S01]  /*0030*/  LDCU UR4, c[0x0][0x360] ;  /* 0x00006c00ff0477ac */ /* 0x000e620008000800 */
[----:B------:R-:W1:Y:S01]  /*0040*/  S2R R3, SR_CTAID.X ;  /* 0x0000000000037919 */ /* 0x000e620000002500 */
[----:B------:R-:W2:Y:S01]  /*0050*/  LDCU.64 UR6, c[0x0][0x358] ;  /* 0x00006b00ff0677ac */ /* 0x000ea20008000a00 */
[----:B0-----:R-:W-:Y:S01]  /*0060*/  ISETP.NE.AND P0, PT, R9, RZ, PT ;  /* 0x000000ff0900720c */ /* 0x001fe20003f05270 */
[----:B-1----:R-:W-:-:S12]  /*0070*/  IMAD R0, R3, UR4, R0 ;  /* 0x0000000403007c24 */ /* 0x002fd8000f8e0200 */
[----:B--2---:R-:W-:Y:S05]  /*0080*/  @!P0 BRA `(.L_x_3) ;  /* 0x0000000000108947 */ /* 0x004fea0003800000 */
[----:B------:R-:W0:Y:S02]  /*0090*/  LDCU UR5, c[0x0][0x370] ;  /* 0x00006e00ff0577ac */ /* 0x000e240008000800 */
[----:B0-----:R-:W-:-:S06]  /*00a0*/  UIMAD UR4, UR4, UR5, -0x1 ;  /* 0xffffffff040474a4 */ /* 0x001fcc000f8e0205 */
[----:B------:R-:W-:-:S13]  /*00b0*/  ISETP.GE.U32.AND P0, PT, R0, UR4, PT ;  /* 0x0000000400007c0c */ /* 0x000fda000bf06070 */
[----:B------:R-:W-:Y:S05]  /*00c0*/  @P0 EXIT ;  /* 0x000000000000094d */ /* 0x000fea0003800000 */
.L_x_3:
[----:B------:R-:W0:Y:S01]  /*00d0*/  LDC.64 R4, c[0x0][0x388] ;  /* 0x0000e200ff047b82 */ /* 0x000e220000000a00 */
[----:B------:R-:W-:-:S04]  /*00e0*/  IMAD.SHL.U32 R0, R0, 0x2, RZ ;  /* 0x0000000200007824 */ /* 0x000fc800078e00ff */
[----:B------:R-:W-:-:S04]  /*00f0*/  IMAD.IADD R7, R0, 0x1, R9 ;  /* 0x0000000100077824 */ /* 0x000fc800078e0209 */
[----:B0-----:R-:W-:-:S06]  /*0100*/  IMAD.WIDE.U32 R2, R7, 0x4, R4 ;  /* 0x0000000407027825 */ /* 0x001fcc00078e0004 */
[----:B------:R-:W2:Y:S02]  /*0110*/  LDG.E R2, desc[UR6][R2.64] ;  /* 0x0000000602027981 */ /* 0x000ea4000c1e1900 */
[----:B--2---:R-:W-:-:S13]  /*0120*/  FSETP.NEU.AND P0, PT, R2, RZ, PT ;  /* 0x000000ff0200720b */ /* 0x004fda0003f0d000 */
[----:B------:R-:W-:Y:S05]  /*0130*/  @P0 EXIT ;  /* 0x000000000000094d */ /* 0x000fea0003800000 */
[----:B------:R-:W-:-:S04]  /*0140*/  VIADD R3, R7, 0x1 ;  /* 0x0000000107037836 */ /* 0x000fc80000000000 */
[----:B------:R-:W-:-:S06]  /*0150*/  IMAD.WIDE.U32 R2, R3, 0x4, R4 ;  /* 0x0000000403027825 */ /* 0x000fcc00078e0004 */
[----:B------:R-:W2:Y:S02]  /*0160*/  LDG.E R2, desc[UR6][R2.64] ;  /* 0x0000000602027981 */ /* 0x000ea4000c1e1900 */
[----:B--2---:R-:W-:-:S13]  /*0170*/  FSETP.GT.AND P0, PT, R2, RZ, PT ;  /* 0x000000ff0200720b */ /* 0x004fda0003f04000 */
[----:B------:R-:W-:Y:S05]  /*0180*/  @!P0 EXIT ;  /* 0x000000000000894d */ /* 0x000fea0003800000 */
[----:B------:R-:W0:Y:S01]  /*0190*/  LDCU.64 UR4, c[0x0][0x388] ;  /* 0x00007100ff0477ac */ /* 0x000e220008000a00 */
[----:B------:R-:W1:Y:S01]  /*01a0*/  LDC.64 R2, c[0x0][0x380] ;  /* 0x0000e000ff027b82 */ /* 0x000e620000000a00 */
[----:B------:R-:W-:-:S04]  /*01b0*/  IADD3 R0, P0, PT, R0, R9, RZ ;  /* 0x0000000900007210 */ /* 0x000fc80007f1e0ff */
[----:B------:R-:W-:Y:S02]  /*01c0*/  LEA.HI.X.SX32 R5, R9, RZ, 0x1, P0 ;  /* 0x000000ff09057211 */ /* 0x000fe400000f0eff */
[----:B0-----:R-:W-:-:S04]  /*01d0*/  LEA R4, P0, R0, UR4, 0x2 ;  /* 0x0000000400047c11 */ /* 0x001fc8000f8010ff */
[----:B------:R-:W-:Y:S02]  /*01e0*/  LEA.HI.X R0, R0, UR5, R5, 0x2, P0 ;  /* 0x0000000500007c11 */ /* 0x000fe400080f1405 */
[----:B------:R-:W-:-:S05]  /*01f0*/  IADD3 R4, P0, PT, R4, 0x4, RZ ;  /* 0x0000000404047810 */ /* 0x000fca0007f1e0ff */
[----:B------:R-:W-:-:S05]  /*0200*/  IMAD.X R5, RZ, RZ, R0, P0 ;  /* 0x000000ffff057224 */ /* 0x000fca00000e0600 */
[----:B-1----:R-:W-:Y:S01]  /*0210*/  STG.E.64 desc[UR6][R2.64], R4 ;  /* 0x0000000402007986 */ /* 0x002fe2000c101b06 */
[----:B------:R-:W-:Y:S05]  /*0220*/  EXIT ;  /* 0x000000000000794d */ /* 0x000fea0003800000 */
.L_x_4:
        /* <DEDUP_REMOVED lines=13> */
.L_x_9:


//--------------------- .text._Z10setIndicesPs    --------------------------
	.section	.text._Z10setIndicesPs,"ax",@progbits
	.align	128
        .global         _Z10setIndicesPs
        .type           _Z10setIndicesPs,@function
        .size           _Z10setIndicesPs,(.L_x_10 - _Z10setIndicesPs)
        .other          _Z10setIndicesPs,@"STO_CUDA_ENTRY STV_DEFAULT"
_Z10setIndicesPs:
.text._Z10setIndicesPs:
[----:B------:R-:W-:Y:S01]  /*0000*/  LDC R1, c[0x0][0x37c] ;  /* 0x0000df00ff017b82 */ /* 0x000fe20000000800 */
[----:B------:R-:W0:Y:S07]  /*0010*/  S2R R5, SR_TID.X ;  /* 0x0000000000057919 */ /* 0x000e2e0000002100 */
[----:B------:R-:W1:Y:S01]  /*0020*/  LDC.64 R2, c[0x0][0x380] ;  /* 0x0000e000ff027b82 */ /* 0x000e620000000a00 */
[----:B------:R-:W0:Y:S01]  /*0030*/  LDCU UR6, c[0x0][0x360] ;  /* 0x00006c00ff0677ac */ /* 0x000e220008000800 */
[----:B------:R-:W0:Y:S01]  /*0040*/  S2R R0, SR_CTAID.X ;  /* 0x0000000000007919 */ /* 0x000e220000002500 */
[----:B------:R-:W2:Y:S01]  /*0050*/  LDCU.64 UR4, c[0x0][0x358] ;  /* 0x00006b00ff0477ac */ /* 0x000ea20008000a00 */
[----:B0-----:R-:W-:-:S04]  /*0060*/  IMAD R5, R0, UR6, R5 ;  /* 0x0000000600057c24 */ /* 0x001fc8000f8e0205 */
[----:B-1----:R-:W-:-:S05]  /*0070*/  IMAD.WIDE.U32 R2, R5, 0x2, R2 ;  /* 0x0000000205027825 */ /* 0x002fca00078e0002 */
[----:B--2---:R-:W-:Y:S01]  /*0080*/  STG.E.U16 desc[UR4][R2.64], R5 ;  /* 0x0000000502007986 */ /* 0x004fe2000c101504 */
[----:B------:R-:W-:Y:S05]  /*0090*/  EXIT ;  /* 0x000000000000794d */ /* 0x000fea0003800000 */
.L_x_5:
        /* <DEDUP_REMOVED lines=14> */
.L_x_10:


//--------------------- .nv.shared.reserved.0     --------------------------
	.section	.nv.shared.reserved.0,"aw",@nobits
	.weak		__nv_reservedSMEM_offset_0_alias
	.size		__nv_reservedSMEM_offset_0_alias, 0, 64
	.other		__nv_reservedSMEM_offset_0_alias,@"STO_CUDA_RESERVED_SHARED STV_DEFAULT"
__nv_reservedSMEM_offset_0_alias:
	.zero		0
	.zero		64


//--------------------- .nv.global                --------------------------
	.section	.nv.global,"aw",@nobits
.nv.global:
	.type		_ZN34_INTERNAL_7642c6f7_4_k_cu_eff3e9986thrust24THRUST_300001_SM_1000_NS12placeholders2_8E,@object
	.size		_ZN34_INTERNAL_7642c6f7_4_k_cu_eff3e9986thrust24THRUST_300001_SM_1000_NS12placeholders2_8E,(_ZN34_INTERNAL_7642c6f7_4_k_cu_eff3e9984cuda3std3__436_GLOBAL__N__7642c6f7_4_k_cu_eff3e9986ignoreE - _ZN34_INTERNAL_7642c6f7_4_k_cu_eff3e9986thrust24THRUST_300001_SM_1000_NS12placeholders2_8E)
_ZN34_INTERNAL_7642c6f7_4_k_cu_eff3e9986thrust24THRUST_300001_SM_1000_NS12placeholders2_8E:
	.zero		1
	.type		_ZN34_INTERNAL_7642c6f7_4_k_cu_eff3e9984cuda3std3__436_GLOBAL__N__7642c6f7_4_k_cu_eff3e9986ignoreE,@object
	.size		_ZN34_INTERNAL_7642c6f7_4_k_cu_eff3e9984cuda3std3__436_GLOBAL__N__7642c6f7_4_k_cu_eff3e9986ignoreE,(_ZN34_INTERNAL_7642c6f7_4_k_cu_eff3e9984cuda3std6ranges3__45__cpo4dataE - _ZN34_INTERNAL_7642c6f7_4_k_cu_eff3e9984cuda3std3__436_GLOBAL__N__7642c6f7_4_k_cu_eff3e9986ignoreE)
_ZN34_INTERNAL_7642c6f7_4_k_cu_eff3e9984cuda3std3__436_GLOBAL__N__7642c6f7_4_k_cu_eff3e9986ignoreE:
	.zero		1
	.type		_ZN34_INTERNAL_7642c6f7_4_k_cu_eff3e9984cuda3std6ranges3__45__cpo4dataE,@object
	.size		_ZN34_INTERNAL_7642c6f7_4_k_cu_eff3e9984cuda3std6ranges3__45__cpo4dataE,(_ZN34_INTERNAL_7642c6f7_4_k_cu_eff3e9986thrust24THRUST_300001_SM_1000_NS6system3cpp3parE - _ZN34_INTERNAL_7642c6f7_4_k_cu_eff3e9984cuda3std6ranges3__45__cpo4dataE)
_ZN34_INTERNAL_7642c6f7_4_k_cu_eff3e9984cuda3std6ranges3__45__cpo4dataE:
	.zero		1
	.type		_ZN34_INTERNAL_7642c6f7_4_k_cu_eff3e9986thrust24THRUST_300001_SM_1000_NS6system3cpp3parE,@object
	.size		_ZN34_INTERNAL_7642c6f7_4_k_cu_eff3e9986thrust24THRUST_300001_SM_1000_NS6system3cpp3parE,(_ZN34_INTERNAL_7642c6f7_4_k_cu_eff3e9984cuda3std3__45__cpo5beginE - _ZN34_INTERNAL_7642c6f7_4_k_cu_eff3e9986thrust24THRUST_300001_SM_1000_NS6system3cpp3parE)
_ZN34_INTERNAL_7642c6f7_4_k_cu_eff3e9986thrust24THRUST_300001_SM_1000_NS6system3cpp3parE:
	.zero		1
	.type		_ZN34_INTERNAL_7642c6f7_4_k_cu_eff3e9984cuda3std3__45__cpo5beginE,@object
	.size		_ZN34_INTERNAL_7642c6f7_4_k_cu_eff3e9984cuda3std3__45__cpo5beginE,(_ZN34_INTERNAL_7642c6f7_4_k_cu_eff3e9984cuda3std6ranges3__45__cpo5beginE - _ZN34_INTERNAL_7642c6f7_4_k_cu_eff3e9984cuda3std3__45__cpo5beginE)
_ZN34_INTERNAL_7642c6f7_4_k_cu_eff3e9984cuda3std3__45__cpo5beginE:
	.zero		1
	.type		_ZN34_INTERNAL_7642c6f7_4_k_cu_eff3e9984cuda3std6ranges3__45__cpo5beginE,@object
	.size		_ZN34_INTERNAL_7642c6f7_4_k_cu_eff3e9984cuda3std6ranges3__45__cpo5beginE,(_ZN34_INTERNAL_7642c6f7_4_k_cu_eff3e9986thrust24THRUST_300001_SM_1000_NS6deviceE - _ZN34_INTERNAL_7642c6f7_4_k_cu_eff3e9984cuda3std6ranges3__45__cpo5beginE)
_ZN34_INTERNAL_7642c6f7_4_k_cu_eff3e9984cuda3std6ranges3__45__cpo5beginE:
	.zero		1
	.type		_ZN34_INTERNAL_7642c6f7_4_k_cu_eff3e9986thrust24THRUST_300001_SM_1000_NS6deviceE,@object
	.size		_ZN34_INTERNAL_7642c6f7_4_k_cu_eff3e9986thrust24THRUST_300001_SM_1000_NS6deviceE,(_ZN34_INTERNAL_7642c6f7_4_k_cu_eff3e9984cuda3std3__47nulloptE - _ZN34_INTERNAL_7642c6f7_4_k_cu_eff3e9986thrust24THRUST_300001_SM_1000_NS6deviceE)
_ZN34_INTERNAL_7642c6f7_4_k_cu_eff3e9986thrust24THRUST_300001_SM_1000_NS6deviceE:
	.zero		1
	.type		_ZN34_INTERNAL_7642c6f7_4_k_cu_eff3e9984cuda3std3__47nulloptE,@object
	.size		_ZN34_INTERNAL_7642c6f7_4_k_cu_eff3e9984cuda3std3__47nulloptE,(_ZN34_INTERNAL_7642c6f7_4_k_cu_eff3e9984cuda3std6ranges3__45__cpo8distanceE - _ZN34_INTERNAL_7642c6f7_4_k_cu_eff3e9984cuda3std3__47nulloptE)
_ZN34_INTERNAL_7642c6f7_4_k_cu_eff3e9984cuda3std3__47nulloptE:
	.zero		1
	.type		_ZN34_INTERNAL_7642c6f7_4_k_cu_eff3e9984cuda3std6ranges3__45__cpo8distanceE,@object
	.size		_ZN34_INTERNAL_7642c6f7_4_k_cu_eff3e9984cuda3std6ranges3__45__cpo8distanceE,(_ZN34_INTERNAL_7642c6f7_4_k_cu_eff3e9986thrust24THRUST_300001_SM_1000_NS12placeholders2_4E - _ZN34_INTERNAL_7642c6f7_4_k_cu_eff3e9984cuda3std6ranges3__45__cpo8distanceE)
_ZN34_INTERNAL_7642c6f7_4_k_cu_eff3e9984cuda3std6ranges3__45__cpo8distanceE:
	.zero		1
	.type		_ZN34_INTERNAL_7642c6f7_4_k_cu_eff3e9986thrust24THRUST_300001_SM_1000_NS12placeholders2_4E,@object
	.size		_ZN34_INTERNAL_7642c6f7_4_k_cu_eff3e9986thrust24THRUST_300001_SM_1000_NS12placeholders2_4E,(_ZN34_INTERNAL_7642c6f7_4_k_cu_eff3e9984cuda3std3__45__cpo6rbeginE - _ZN34_INTERNAL_7642c6f7_4_k_cu_eff3e9986thrust24THRUST_300001_SM_1000_NS12placeholders2_4E)
_ZN34_INTERNAL_7642c6f7_4_k_cu_eff3e9986thrust24THRUST_300001_SM_1000_NS12placeholders2_4E:
	.zero		1
	.type		_ZN34_INTERNAL_7642c6f7_4_k_cu_eff3e9984cuda3std3__45__cpo6rbeginE,@object
	.size		_ZN34_INTERNAL_7642c6f7_4_k_cu_eff3e9984cuda3std3__45__cpo6rbeginE,(_ZN34_INTERNAL_7642c6f7_4_k_cu_eff3e9984cuda3std6ranges3__45__cpo7advanceE - _ZN34_INTERNAL_7642c6f7_4_k_cu_eff3e9984cuda3std3__45__cpo6rbeginE)
_ZN34_INTERNAL_7642c6f7_4_k_cu_eff3e9984cuda3std3__45__cpo6rbeginE:
	.zero		1
	.type		_ZN34_INTERNAL_7642c6f7_4_k_cu_eff3e9984cuda3std6ranges3__45__cpo7advanceE,@object
	.size		_ZN34_INTERNAL_7642c6f7_4_k_cu_eff3e9984cuda3std6ranges3__45__cpo7advanceE,(_ZN34_INTERNAL_7642c6f7_4_k_cu_eff3e9986thrust24THRUST_300001_SM_1000_NS12placeholders3_10E - _ZN34_INTERNAL_7642c6f7_4_k_cu_eff3e9984cuda3std6ranges3__45__cpo7advanceE)
_ZN34_INTERNAL_7642c6f7_4_k_cu_eff3e9984cuda3std6ranges3__45__cpo7advanceE:
	.zero		1
	.type		_ZN34_INTERNAL_7642c6f7_4_k_cu_eff3e9986thrust24THRUST_300001_SM_1000_NS12placeholders3_10E,@object
	.size		_ZN34_INTERNAL_7642c6f7_4_k_cu_eff3e9986thrust24THRUST_300001_SM_1000_NS12placeholders3_10E,(_ZN34_INTERNAL_7642c6f7_4_k_cu_eff3e9984cuda3std3__48in_placeE - _ZN34_INTERNAL_7642c6f7_4_k_cu_eff3e9986thrust24THRUST_300001_SM_1000_NS12placeholders3_10E)
_ZN34_INTERNAL_7642c6f7_4_k_cu_eff3e9986thrust24THRUST_300001_SM_1000_NS12placeholders3_10E:
	.zero		1
	.type		_ZN34_INTERNAL_7642c6f7_4_k_cu_eff3e9984cuda3std3__48in_placeE,@object
	.size		_ZN34_INTERNAL_7642c6f7_4_k_cu_eff3e9984cuda3std3__48in_placeE,(_ZN34_INTERNAL_7642c6f7_4_k_cu_eff3e9984cuda3std6ranges3__45__cpo4sizeE - _ZN34_INTERNAL_7642c6f7_4_k_cu_eff3e9984cuda3std3__48in_placeE)
_ZN34_INTERNAL_7642c6f7_4_k_cu_eff3e9984cuda3std3__48in_placeE:
	.zero		1
	.type		_ZN34_INTERNAL_7642c6f7_4_k_cu_eff3e9984cuda3std6ranges3__45__cpo4sizeE,@object
	.size		_ZN34_INTERNAL_7642c6f7_4_k_cu_eff3e9984cuda3std6ranges3__45__cpo4sizeE,(_ZN34_INTERNAL_7642c6f7_4_k_cu_eff3e9986thrust24THRUST_300001_SM_1000_NS12placeholders2_2E - _ZN34_INTERNAL_7642c6f7_4_k_cu_eff3e9984cuda3std6ranges3__45__cpo4sizeE)
_ZN34_INTERNAL_7642c6f7_4_k_cu_eff3e9984cuda3std6ranges3__45__cpo4sizeE:
	.zero		1
	.type		_ZN34_INTERNAL_7642c6f7_4_k_cu_eff3e9986thrust24THRUST_300001_SM_1000_NS12placeholders2_2E,@object
	.size		_ZN34_INTERNAL_7642c6f7_4_k_cu_eff3e9986thrust24THRUST_300001_SM_1000_NS12placeholders2_2E,(_ZN34_INTERNAL_7642c6f7_4_k_cu_eff3e9984cuda3std3__45__cpo6cbeginE - _ZN34_INTERNAL_7642c6f7_4_k_cu_eff3e9986thrust24THRUST_300001_SM_1000_NS12placeholders2_2E)
_ZN34_INTERNAL_7642c6f7_4_k_cu_eff3e9986thrust24THRUST_300001_SM_1000_NS12placeholders2_2E:
	.zero		1
	.type		_ZN34_INTERNAL_7642c6f7_4_k_cu_eff3e9984cuda3std3__45__cpo6cbeginE,@object
	.size		_ZN34_INTERNAL_7642c6f7_4_k_cu_eff3e9984cuda3std3__45__cpo6cbeginE,(_ZN34_INTERNAL_7642c6f7_4_k_cu_eff3e9984cuda3std6ranges3__45__cpo6cbeginE - _ZN34_INTERNAL_7642c6f7_4_k_cu_eff3e9984cuda3std3__45__cpo6cbeginE)
_ZN34_INTERNAL_7642c6f7_4_k_cu_eff3e9984cuda3std3__45__cpo6cbeginE:
	.zero		1
	.type		_ZN34_INTERNAL_7642c6f7_4_k_cu_eff3e9984cuda3std6ranges3__45__cpo6cbeginE,@object
	.size		_ZN34_INTERNAL_7642c6f7_4_k_cu_eff3e9984cuda3std6ranges3__45__cpo6cbeginE,(_ZN34_INTERNAL_7642c6f7_4_k_cu_eff3e9986thrust24THRUST_300001_SM_1000_NS12placeholders2_6E - _ZN34_INTERNAL_7642c6f7_4_k_cu_eff3e9984cuda3std6ranges3__45__cpo6cbeginE)
_ZN34_INTERNAL_7642c6f7_4_k_cu_eff3e9984cuda3std6ranges3__45__cpo6cbeginE:
	.zero		1
	.type		_ZN34_INTERNAL_7642c6f7_4_k_cu_eff3e9986thrust24THRUST_300001_SM_1000_NS12placeholders2_6E,@object
	.size		_ZN34_INTERNAL_7642c6f7_4_k_cu_eff3e9986thrust24THRUST_300001_SM_1000_NS12placeholders2_6E,(_ZN34_INTERNAL_7642c6f7_4_k_cu_eff3e9984cuda3std3__45__cpo7crbeginE - _ZN34_INTERNAL_7642c6f7_4_k_cu_eff3e9986thrust24THRUST_300001_SM_1000_NS12placeholders2_6E)
_ZN34_INTERNAL_7642c6f7_4_k_cu_eff3e9986thrust24THRUST_300001_SM_1000_NS12placeholders2_6E:
	.zero		1
	.type		_ZN34_INTERNAL_7642c6f7_4_k_cu_eff3e9984cuda3std3__45__cpo7crbeginE,@object
	.size		_ZN34_INTERNAL_7642c6f7_4_k_cu_eff3e9984cuda3std3__45__cpo7crbeginE,(_ZN34_INTERNAL_7642c6f7_4_k_cu_eff3e9984cuda3std6ranges3__45__cpo4nextE - _ZN34_INTERNAL_7642c6f7_4_k_cu_eff3e9984cuda3std3__45__cpo7crbeginE)
_ZN34_INTERNAL_7642c6f7_4_k_cu_eff3e9984cuda3std3__45__cpo7crbeginE:
	.zero		1
	.type		_ZN34_INTERNAL_7642c6f7_4_k_cu_eff3e9984cuda3std6ranges3__45__cpo4nextE,@object
	.size		_ZN34_INTERNAL_7642c6f7_4_k_cu_eff3e9984cuda3std6ranges3__45__cpo4nextE,(_ZN34_INTERNAL_7642c6f7_4_k_cu_eff3e9984cuda3std6ranges3__45__cpo4swapE - _ZN34_INTERNAL_7642c6f7_4_k_cu_eff3e9984cuda3std6ranges3__45__cpo4nextE)
_ZN34_INTERNAL_7642c6f7_4_k_cu_eff3e9984cuda3std6ranges3__45__cpo4nextE:
	.zero		1
	.type		_ZN34_INTERNAL_7642c6f7_4_k_cu_eff3e9984cuda3std6ranges3__45__cpo4swapE,@object
	.size		_ZN34_INTERNAL_7642c6f7_4_k_cu_eff3e9984cuda3std6ranges3__45__cpo4swapE,(_ZN34_INTERNAL_7642c6f7_4_k_cu_eff3e9986thrust24THRUST_300001_SM_1000_NS8cuda_cub10par_nosyncE - _ZN34_INTERNAL_7642c6f7_4_k_cu_eff3e9984cuda3std6ranges3__45__cpo4swapE)
_ZN34_INTERNAL_7642c6f7_4_k_cu_eff3e9984cuda3std6ranges3__45__cpo4swapE:
	.zero		1
	.type		_ZN34_INTERNAL_7642c6f7_4_k_cu_eff3e9986thrust24THRUST_300001_SM_1000_NS8cuda_cub10par_nosyncE,@object
	.size		_ZN34_INTERNAL_7642c6f7_4_k_cu_eff3e9986thrust24THRUST_300001_SM_1000_NS8cuda_cub10par_nosyncE,(_ZN34_INTERNAL_7642c6f7_4_k_cu_eff3e9986thrust24THRUST_300001_SM_1000_NS3seqE - _ZN34_INTERNAL_7642c6f7_4_k_cu_eff3e9986thrust24THRUST_300001_SM_1000_NS8cuda_cub10par_nosyncE)
_ZN34_INTERNAL_7642c6f7_4_k_cu_eff3e9986thrust24THRUST_300001_SM_1000_NS8cuda_cub10par_nosyncE:
	.zero		1
	.type		_ZN34_INTERNAL_7642c6f7_4_k_cu_eff3e9986thrust24THRUST_300001_SM_1000_NS3seqE,@object
	.size		_ZN34_INTERNAL_7642c6f7_4_k_cu_eff3e9986thrust24THRUST_300001_SM_1000_NS3seqE,(_ZN34_INTERNAL_7642c6f7_4_k_cu_eff3e9984cuda3std3__420unreachable_sentinelE - _ZN34_INTERNAL_7642c6f7_4_k_cu_eff3e9986thrust24THRUST_300001_SM_1000_NS3seqE)
_ZN34_INTERNAL_7642c6f7_4_k_cu_eff3e9986thrust24THRUST_300001_SM_1000_NS3seqE:
	.zero		1
	.type		_ZN34_INTERNAL_7642c6f7_4_k_cu_eff3e9984cuda3std3__420unreachable_sentinelE,@object
	.size		_ZN34_INTERNAL_7642c6f7_4_k_cu_eff3e9984cuda3std3__420unreachable_sentinelE,(_ZN34_INTERNAL_7642c6f7_4_k_cu_eff3e9984cuda3std6ranges3__45__cpo5ssizeE - _ZN34_INTERNAL_7642c6f7_4_k_cu_eff3e9984cuda3std3__420unreachable_sentinelE)
_ZN34_INTERNAL_7642c6f7_4_k_cu_eff3e9984cuda3std3__420unreachable_sentinelE:
	.zero		1
	.type		_ZN34_INTERNAL_7642c6f7_4_k_cu_eff3e9984cuda3std6ranges3__45__cpo5ssizeE,@object
	.size		_ZN34_INTERNAL_7642c6f7_4_k_cu_eff3e9984cuda3std6ranges3__45__cpo5ssizeE,(_ZN34_INTERNAL_7642c6f7_4_k_cu_eff3e9986thrust24THRUST_300001_SM_1000_NS12placeholders2_3E - _ZN34_INTERNAL_7642c6f7_4_k_cu_eff3e9984cuda3std6ranges3__45__cpo5ssizeE)
_ZN34_INTERNAL_7642c6f7_4_k_cu_eff3e9984cuda3std6ranges3__45__cpo5ssizeE:
	.zero		1
	.type		_ZN34_INTERNAL_7642c6f7_4_k_cu_eff3e9986thrust24THRUST_300001_SM_1000_NS12placeholders2_3E,@object
	.size		_ZN34_INTERNAL_7642c6f7_4_k_cu_eff3e9986thrust24THRUST_300001_SM_1000_NS12placeholders2_3E,(_ZN34_INTERNAL_7642c6f7_4_k_cu_eff3e9984cuda3std3__45__cpo4cendE - _ZN34_INTERNAL_7642c6f7_4_k_cu_eff3e9986thrust24THRUST_300001_SM_1000_NS12placeholders2_3E)
_ZN34_INTERNAL_7642c6f7_4_k_cu_eff3e9986thrust24THRUST_300001_SM_1000_NS12placeholders2_3E:
	.zero		1
	.type		_ZN34_INTERNAL_7642c6f7_4_k_cu_eff3e9984cuda3std3__45__cpo4cendE,@object
	.size		_ZN34_INTERNAL_7642c6f7_4_k_cu_eff3e9984cuda3std3__45__cpo4cendE,(_ZN34_INTERNAL_7642c6f7_4_k_cu_eff3e9984cuda3std6ranges3__45__cpo4cendE - _ZN34_INTERNAL_7642c6f7_4_k_cu_eff3e9984cuda3std3__45__cpo4cendE)
_ZN34_INTERNAL_7642c6f7_4_k_cu_eff3e9984cuda3std3__45__cpo4cendE:
	.zero		1
	.type		_ZN34_INTERNAL_7642c6f7_4_k_cu_eff3e9984cuda3std6ranges3__45__cpo4cendE,@object
	.size		_ZN34_INTERNAL_7642c6f7_4_k_cu_eff3e9984cuda3std6ranges3__45__cpo4cendE,(_ZN34_INTERNAL_7642c6f7_4_k_cu_eff3e9986thrust24THRUST_300001_SM_1000_NS12placeholders2_7E - _ZN34_INTERNAL_7642c6f7_4_k_cu_eff3e9984cuda3std6ranges3__45__cpo4cendE)
_ZN34_INTERNAL_7642c6f7_4_k_cu_eff3e9984cuda3std6ranges3__45__cpo4cendE:
	.zero		1
	.type		_ZN34_INTERNAL_7642c6f7_4_k_cu_eff3e9986thrust24THRUST_300001_SM_1000_NS12placeholders2_7E,@object
	.size		_ZN34_INTERNAL_7642c6f7_4_k_cu_eff3e9986thrust24THRUST_300001_SM_1000_NS12placeholders2_7E,(_ZN34_INTERNAL_7642c6f7_4_k_cu_eff3e9984cuda3std3__45__cpo5crendE - _ZN34_INTERNAL_7642c6f7_4_k_cu_eff3e9986thrust24THRUST_300001_SM_1000_NS12placeholders2_7E)
_ZN34_INTERNAL_7642c6f7_4_k_cu_eff3e9986thrust24THRUST_300001_SM_1000_NS12placeholders2_7E:
	.zero		1
	.type		_ZN34_INTERNAL_7642c6f7_4_k_cu_eff3e9984cuda3std3__45__cpo5crendE,@object
	.size		_ZN34_INTERNAL_7642c6f7_4_k_cu_eff3e9984cuda3std3__45__cpo5crendE,(_ZN34_INTERNAL_7642c6f7_4_k_cu_eff3e9984cuda3std6ranges3__45__cpo4prevE - _ZN34_INTERNAL_7642c6f7_4_k_cu_eff3e9984cuda3std3__45__cpo5crendE)
_ZN34_INTERNAL_7642c6f7_4_k_cu_eff3e9984cuda3std3__45__cpo5crendE:
	.zero		1
	.type		_ZN34_INTERNAL_7642c6f7_4_k_cu_eff3e9984cuda3std6ranges3__45__cpo4prevE,@object
	.size		_ZN34_INTERNAL_7642c6f7_4_k_cu_eff3e9984cuda3std6ranges3__45__cpo4prevE,(_ZN34_INTERNAL_7642c6f7_4_k_cu_eff3e9984cuda3std6ranges3__45__cpo9iter_moveE - _ZN34_INTERNAL_7642c6f7_4_k_cu_eff3e9984cuda3std6ranges3__45__cpo4prevE)
_ZN34_INTERNAL_7642c6f7_4_k_cu_eff3e9984cuda3std6ranges3__45__cpo4prevE:
	.zero		1
	.type		_ZN34_INTERNAL_7642c6f7_4_k_cu_eff3e9984cuda3std6ranges3__45__cpo9iter_moveE,@object
	.size		_ZN34_INTERNAL_7642c6f7_4_k_cu_eff3e9984cuda3std6ranges3__45__cpo9iter_moveE,(_ZN34_INTERNAL_7642c6f7_4_k_cu_eff3e9986thrust24THRUST_300001_SM_1000_NS6system6detail10sequential3seqE - _ZN34_INTERNAL_7642c6f7_4_k_cu_eff3e9984cuda3std6ranges3__45__cpo9iter_moveE)
_ZN34_INTERNAL_7642c6f7_4_k_cu_eff3e9984cuda3std6ranges3__45__cpo9iter_moveE:
	.zero		1
	.type		_ZN34_INTERNAL_7642c6f7_4_k_cu_eff3e9986thrust24THRUST_300001_SM_1000_NS6system6detail10sequential3seqE,@object
	.size		_ZN34_INTERNAL_7642c6f7_4_k_cu_eff3e9986thrust24THRUST_300001_SM_1000_NS6system6detail10sequential3seqE,(_ZN34_INTERNAL_7642c6f7_4_k_cu_eff3e9986thrust24THRUST_300001_SM_1000_NS12placeholders2_9E - _ZN34_INTERNAL_7642c6f7_4_k_cu_eff3e9986thrust24THRUST_300001_SM_1000_NS6system6detail10sequential3seqE)
_ZN34_INTERNAL_7642c6f7_4_k_cu_eff3e9986thrust24THRUST_300001_SM_1000_NS6system6detail10sequential3seqE:
	.zero		1
	.type		_ZN34_INTERNAL_7642c6f7_4_k_cu_eff3e9986thrust24THRUST_300001_SM_1000_NS12placeholders2_9E,@object
	.size		_ZN34_INTERNAL_7642c6f7_4_k_cu_eff3e9986thrust24THRUST_300001_SM_1000_NS12placeholders2_9E,(_ZN34_INTERNAL_7642c6f7_4_k_cu_eff3e9984cuda3std3__419piecewise_constructE - _ZN34_INTERNAL_7642c6f7_4_k_cu_eff3e9986thrust24THRUST_300001_SM_1000_NS12placeholders2_9E)
_ZN34_INTERNAL_7642c6f7_4_k_cu_eff3e9986thrust24THRUST_300001_SM_1000_NS12placeholders2_9E:
	.zero		1
	.type		_ZN34_INTERNAL_7642c6f7_4_k_cu_eff3e9984cuda3std3__419piecewise_constructE,@object
	.size		_ZN34_INTERNAL_7642c6f7_4_k_cu_eff3e9984cuda3std3__419piecewise_constructE,(_ZN34_INTERNAL_7642c6f7_4_k_cu_eff3e9984cuda3std6ranges3__45__cpo5cdataE - _ZN34_INTERNAL_7642c6f7_4_k_cu_eff3e9984cuda3std3__419piecewise_constructE)
_ZN34_INTERNAL_7642c6f7_4_k_cu_eff3e9984cuda3std3__419piecewise_constructE:
	.zero		1
	.type		_ZN34_INTERNAL_7642c6f7_4_k_cu_eff3e9984cuda3std6ranges3__45__cpo5cdataE,@object
	.size		_ZN34_INTERNAL_7642c6f7_4_k_cu_eff3e9984cuda3std6ranges3__45__cpo5cdataE,(_ZN34_INTERNAL_7642c6f7_4_k_cu_eff3e9986thrust24THRUST_300001_SM_1000_NS12placeholders2_1E - _ZN34_INTERNAL_7642c6f7_4_k_cu_eff3e9984cuda3std6ranges3__45__cpo5cdataE)
_ZN34_INTERNAL_7642c6f7_4_k_cu_eff3e9984cuda3std6ranges3__45__cpo5cdataE:
	.zero		1
	.type		_ZN34_INTERNAL_7642c6f7_4_k_cu_eff3e9986thrust24THRUST_300001_SM_1000_NS12placeholders2_1E,@object
	.size		_ZN34_INTERNAL_7642c6f7_4_k_cu_eff3e9986thrust24THRUST_300001_SM_1000_NS12placeholders2_1E,(_ZN34_INTERNAL_7642c6f7_4_k_cu_eff3e9984cuda3std3__45__cpo3endE - _ZN34_INTERNAL_7642c6f7_4_k_cu_eff3e9986thrust24THRUST_300001_SM_1000_NS12placeholders2_1E)
_ZN34_INTERNAL_7642c6f7_4_k_cu_eff3e9986thrust24THRUST_300001_SM_1000_NS12placeholders2_1E:
	.zero		1
	.type		_ZN34_INTERNAL_7642c6f7_4_k_cu_eff3e9984cuda3std3__45__cpo3endE,@object
	.size		_ZN34_INTERNAL_7642c6f7_4_k_cu_eff3e9984cuda3std3__45__cpo3endE,(_ZN34_INTERNAL_7642c6f7_4_k_cu_eff3e9984cuda3std6ranges3__45__cpo3endE - _ZN34_INTERNAL_7642c6f7_4_k_cu_eff3e9984cuda3std3__45__cpo3endE)
_ZN34_INTERNAL_7642c6f7_4_k_cu_eff3e9984cuda3std3__45__cpo3endE:
	.zero		1
	.type		_ZN34_INTERNAL_7642c6f7_4_k_cu_eff3e9984cuda3std6ranges3__45__cpo3endE,@object
	.size		_ZN34_INTERNAL_7642c6f7_4_k_cu_eff3e9984cuda3std6ranges3__45__cpo3endE,(_ZN34_INTERNAL_7642c6f7_4_k_cu_eff3e9986thrust24THRUST_300001_SM_1000_NS12placeholders2_5E - _ZN34_INTERNAL_7642c6f7_4_k_cu_eff3e9984cuda3std6ranges3__45__cpo3endE)
_ZN34_INTERNAL_7642c6f7_4_k_cu_eff3e9984cuda3std6ranges3__45__cpo3endE:
	.zero		1
	.type		_ZN34_INTERNAL_7642c6f7_4_k_cu_eff3e9986thrust24THRUST_300001_SM_1000_NS12placeholders2_5E,@object
	.size		_ZN34_INTERNAL_7642c6f7_4_k_cu_eff3e9986thrust24THRUST_300001_SM_1000_NS12placeholders2_5E,(_ZN34_INTERNAL_7642c6f7_4_k_cu_eff3e9984cuda3std3__45__cpo4rendE - _ZN34_INTERNAL_7642c6f7_4_k_cu_eff3e9986thrust24THRUST_300001_SM_1000_NS12placeholders2_5E)
_ZN34_INTERNAL_7642c6f7_4_k_cu_eff3e9986thrust24THRUST_300001_SM_1000_NS12placeholders2_5E:
	.zero		1
	.type		_ZN34_INTERNAL_7642c6f7_4_k_cu_eff3e9984cuda3std3__45__cpo4rendE,@object
	.size		_ZN34_INTERNAL_7642c6f7_4_k_cu_eff3e9984cuda3std3__45__cpo4rendE,(_ZN34_INTERNAL_7642c6f7_4_k_cu_eff3e9984cuda3std6ranges3__45__cpo9iter_swapE - _ZN34_INTERNAL_7642c6f7_4_k_cu_eff3e9984cuda3std3__45__cpo4rendE)
_ZN34_INTERNAL_7642c6f7_4_k_cu_eff3e9984cuda3std3__45__cpo4rendE:
	.zero		1
	.type		_ZN34_INTERNAL_7642c6f7_4_k_cu_eff3e9984cuda3std6ranges3__45__cpo9iter_swapE,@object
	.size		_ZN34_INTERNAL_7642c6f7_4_k_cu_eff3e9984cuda3std6ranges3__45__cpo9iter_swapE,(_ZN34_INTERNAL_7642c6f7_4_k_cu_eff3e9984cuda3std3__48unexpectE - _ZN34_INTERNAL_7642c6f7_4_k_cu_eff3e9984cuda3std6ranges3__45__cpo9iter_swapE)
_ZN34_INTERNAL_7642c6f7_4_k_cu_eff3e9984cuda3std6ranges3__45__cpo9iter_swapE:
	.zero		1
	.type		_ZN34_INTERNAL_7642c6f7_4_k_cu_eff3e9984cuda3std3__48unexpectE,@object
	.size		_ZN34_INTERNAL_7642c6f7_4_k_cu_eff3e9984cuda3std3__48unexpectE,(_ZN34_INTERNAL_7642c6f7_4_k_cu_eff3e9986thrust24THRUST_300001_SM_1000_NS8cuda_cub3parE - _ZN34_INTERNAL_7642c6f7_4_k_cu_eff3e9984cuda3std3__48unexpectE)
_ZN34_INTERNAL_7642c6f7_4_k_cu_eff3e9984cuda3std3__48unexpectE:
	.zero		1
	.type		_ZN34_INTERNAL_7642c6f7_4_k_cu_eff3e9986thrust24THRUST_300001_SM_1000_NS8cuda_cub3parE,@object
	.size		_ZN34_INTERNAL_7642c6f7_4_k_cu_eff3e9986thrust24THRUST_300001_SM_1000_NS8cuda_cub3parE,(.L_29 - _ZN34_INTERNAL_7642c6f7_4_k_cu_eff3e9986thrust24THRUST_300001_SM_1000_NS8cuda_cub3parE)
_ZN34_INTERNAL_7642c6f7_4_k_cu_eff3e9986thrust24THRUST_300001_SM_1000_NS8cuda_cub3parE:
	.zero		1
.L_29:


//--------------------- .nv.constant0._ZN3cub18CUB_300001_SM_10006detail11EmptyKernelIvEEvv --------------------------
	.section	.nv.constant0._ZN3cub18CUB_300001_SM_10006detail11EmptyKernelIvEEvv,"a",@progbits
	.sectionflags	@""
	.align	4
.nv.constant0._ZN3cub18CUB_300001_SM_10006detail11EmptyKernelIvEEvv:
	.zero		896


//--------------------- .nv.constant0._Z10clearPsumsPf --------------------------
	.section	.nv.constant0._Z10clearPsumsPf,"a",@progbits
	.sectionflags	@""
	.align	4
.nv.constant0._Z10clearPsumsPf:
	.zero		904


//--------------------- .nv.constant0._Z14denseSparseMVMPfS_PsjjS_ --------------------------
	.section	.nv.constant0._Z14denseSparseMVMPfS_PsjjS_,"a",@progbits
	.sectionflags	@""
	.align	4
.nv.constant0._Z14denseSparseMVMPfS_PsjjS_:
	.zero		936


//--------------------- .nv.constant0._Z10findLowestPPfS_i --------------------------
	.section	.nv.constant0._Z10findLowestPPfS_i,"a",@progbits
	.sectionflags	@""
	.align	4
.nv.constant0._Z10findLowestPPfS_i:
	.zero		916


//--------------------- .nv.constant0._Z10setIndicesPs --------------------------
	.section	.nv.constant0._Z10setIndicesPs,"a",@progbits
	.sectionflags	@""
	.align	4
.nv.constant0._Z10setIndicesPs:
	.zero		904


//--------------------- SYMBOLS --------------------------

	.type		.nv.reservedSmem.offset0,@object
	.size		.nv.reservedSmem.offset0,0x4
